//
// Generated by NVIDIA NVVM Compiler
//
// Compiler Build ID: CL-36424714
// Cuda compilation tools, release 13.0, V13.0.88
// Based on NVVM 20.0.0
//

.version 9.0
.target sm_100
.address_size 64

	// .globl	_Z18init_curand_statesP17curandStateXORWOWy
.global .align 4 .b8 precalc_xorwow_matrix[102400];
.global .align 4 .b8 precalc_xorwow_offset_matrix[102400];
.global .align 4 .b8 mrg32k3aM1[2304];
.global .align 4 .b8 mrg32k3aM2[2304];
.global .align 4 .b8 mrg32k3aM1SubSeq[2016];
.global .align 4 .b8 mrg32k3aM2SubSeq[2016];
.global .align 4 .b8 mrg32k3aM1Seq[2304];
.global .align 4 .b8 mrg32k3aM2Seq[2304];
.const .align 8 .b8 __cr_lgamma_table[72];

.visible .entry _Z18init_curand_statesP17curandStateXORWOWy(
	.param .u64 .ptr .align 1 _Z18init_curand_statesP17curandStateXORWOWy_param_0,
	.param .u64 _Z18init_curand_statesP17curandStateXORWOWy_param_1
)
{
	.reg .pred 	%p<24>;
	.reg .b32 	%r<413>;
	.reg .b64 	%rd<19>;

	ld.param.u64 	%rd8, [_Z18init_curand_statesP17curandStateXORWOWy_param_0];
	ld.param.u64 	%rd9, [_Z18init_curand_statesP17curandStateXORWOWy_param_1];
	cvta.to.global.u64 	%rd10, %rd8;
	mov.u32 	%r182, %ctaid.x;
	mov.u32 	%r183, %ntid.x;
	mov.u32 	%r184, %tid.x;
	mad.lo.s32 	%r185, %r182, %r183, %r184;
	cvt.s64.s32 	%rd18, %r185;
	mul.wide.s32 	%rd11, %r185, 48;
	add.s64 	%rd2, %rd10, %rd11;
	cvt.u32.u64 	%r186, %rd9;
	xor.b32  	%r187, %r186, -1429050551;
	mul.lo.s32 	%r188, %r187, 1099087573;
	{ .reg .b32 tmp; mov.b64 {tmp, %r189}, %rd9; }
	xor.b32  	%r190, %r189, -136515619;
	mul.lo.s32 	%r191, %r190, -1703105765;
	add.s32 	%r192, %r188, %r191;
	add.s32 	%r193, %r192, 6615241;
	add.s32 	%r194, %r188, 123456789;
	st.global.v2.u32 	[%rd2], {%r193, %r194};
	xor.b32  	%r195, %r188, 362436069;
	add.s32 	%r196, %r191, 521288629;
	st.global.v2.u32 	[%rd2+8], {%r195, %r196};
	xor.b32  	%r197, %r191, 88675123;
	add.s32 	%r198, %r188, 5783321;
	st.global.v2.u32 	[%rd2+16], {%r197, %r198};
	setp.eq.s32 	%p1, %r185, 0;
	@%p1 bra 	$L__BB0_42;
	mov.b32 	%r319, 0;
$L__BB0_2:
	and.b64  	%rd4, %rd18, 3;
	setp.eq.s64 	%p2, %rd4, 0;
	@%p2 bra 	$L__BB0_41;
	mul.wide.u32 	%rd12, %r319, 3200;
	mov.u64 	%rd13, precalc_xorwow_matrix;
	add.s64 	%rd5, %rd13, %rd12;
	cvt.u32.u64 	%r2, %rd4;
	mov.b32 	%r320, 0;
$L__BB0_4:
	mov.b32 	%r333, 0;
	mov.u32 	%r334, %r333;
	mov.u32 	%r335, %r333;
	mov.u32 	%r336, %r333;
	mov.u32 	%r337, %r333;
	mov.u32 	%r326, %r333;
$L__BB0_5:
	mul.wide.u32 	%rd14, %r326, 4;
	add.s64 	%rd15, %rd2, %rd14;
	ld.global.u32 	%r10, [%rd15+4];
	shl.b32 	%r11, %r326, 5;
	mov.b32 	%r332, 0;
$L__BB0_6:
	.pragma "nounroll";
	shr.u32 	%r203, %r10, %r332;
	and.b32  	%r204, %r203, 1;
	setp.eq.b32 	%p3, %r204, 1;
	not.pred 	%p4, %p3;
	add.s32 	%r205, %r11, %r332;
	mul.lo.s32 	%r206, %r205, 5;
	mul.wide.u32 	%rd16, %r206, 4;
	add.s64 	%rd6, %rd5, %rd16;
	@%p4 bra 	$L__BB0_8;
	ld.global.u32 	%r207, [%rd6];
	xor.b32  	%r337, %r337, %r207;
	ld.global.u32 	%r208, [%rd6+4];
	xor.b32  	%r336, %r336, %r208;
	ld.global.u32 	%r209, [%rd6+8];
	xor.b32  	%r335, %r335, %r209;
	ld.global.u32 	%r210, [%rd6+12];
	xor.b32  	%r334, %r334, %r210;
	ld.global.u32 	%r211, [%rd6+16];
	xor.b32  	%r333, %r333, %r211;
$L__BB0_8:
	and.b32  	%r213, %r203, 2;
	setp.eq.s32 	%p5, %r213, 0;
	@%p5 bra 	$L__BB0_10;
	ld.global.u32 	%r214, [%rd6+20];
	xor.b32  	%r337, %r337, %r214;
	ld.global.u32 	%r215, [%rd6+24];
	xor.b32  	%r336, %r336, %r215;
	ld.global.u32 	%r216, [%rd6+28];
	xor.b32  	%r335, %r335, %r216;
	ld.global.u32 	%r217, [%rd6+32];
	xor.b32  	%r334, %r334, %r217;
	ld.global.u32 	%r218, [%rd6+36];
	xor.b32  	%r333, %r333, %r218;
$L__BB0_10:
	and.b32  	%r220, %r203, 4;
	setp.eq.s32 	%p6, %r220, 0;
	@%p6 bra 	$L__BB0_12;
	ld.global.u32 	%r221, [%rd6+40];
	xor.b32  	%r337, %r337, %r221;
	ld.global.u32 	%r222, [%rd6+44];
	xor.b32  	%r336, %r336, %r222;
	ld.global.u32 	%r223, [%rd6+48];
	xor.b32  	%r335, %r335, %r223;
	ld.global.u32 	%r224, [%rd6+52];
	xor.b32  	%r334, %r334, %r224;
	ld.global.u32 	%r225, [%rd6+56];
	xor.b32  	%r333, %r333, %r225;
$L__BB0_12:
	and.b32  	%r227, %r203, 8;
	setp.eq.s32 	%p7, %r227, 0;
	@%p7 bra 	$L__BB0_14;
	ld.global.u32 	%r228, [%rd6+60];
	xor.b32  	%r337, %r337, %r228;
	ld.global.u32 	%r229, [%rd6+64];
	xor.b32  	%r336, %r336, %r229;
	ld.global.u32 	%r230, [%rd6+68];
	xor.b32  	%r335, %r335, %r230;
	ld.global.u32 	%r231, [%rd6+72];
	xor.b32  	%r334, %r334, %r231;
	ld.global.u32 	%r232, [%rd6+76];
	xor.b32  	%r333, %r333, %r232;
$L__BB0_14:
	and.b32  	%r234, %r203, 16;
	setp.eq.s32 	%p8, %r234, 0;
	@%p8 bra 	$L__BB0_16;
	ld.global.u32 	%r235, [%rd6+80];
	xor.b32  	%r337, %r337, %r235;
	ld.global.u32 	%r236, [%rd6+84];
	xor.b32  	%r336, %r336, %r236;
	ld.global.u32 	%r237, [%rd6+88];
	xor.b32  	%r335, %r335, %r237;
	ld.global.u32 	%r238, [%rd6+92];
	xor.b32  	%r334, %r334, %r238;
	ld.global.u32 	%r239, [%rd6+96];
	xor.b32  	%r333, %r333, %r239;
$L__BB0_16:
	and.b32  	%r241, %r203, 32;
	setp.eq.s32 	%p9, %r241, 0;
	@%p9 bra 	$L__BB0_18;
	ld.global.u32 	%r242, [%rd6+100];
	xor.b32  	%r337, %r337, %r242;
	ld.global.u32 	%r243, [%rd6+104];
	xor.b32  	%r336, %r336, %r243;
	ld.global.u32 	%r244, [%rd6+108];
	xor.b32  	%r335, %r335, %r244;
	ld.global.u32 	%r245, [%rd6+112];
	xor.b32  	%r334, %r334, %r245;
	ld.global.u32 	%r246, [%rd6+116];
	xor.b32  	%r333, %r333, %r246;
$L__BB0_18:
	and.b32  	%r248, %r203, 64;
	setp.eq.s32 	%p10, %r248, 0;
	@%p10 bra 	$L__BB0_20;
	ld.global.u32 	%r249, [%rd6+120];
	xor.b32  	%r337, %r337, %r249;
	ld.global.u32 	%r250, [%rd6+124];
	xor.b32  	%r336, %r336, %r250;
	ld.global.u32 	%r251, [%rd6+128];
	xor.b32  	%r335, %r335, %r251;
	ld.global.u32 	%r252, [%rd6+132];
	xor.b32  	%r334, %r334, %r252;
	ld.global.u32 	%r253, [%rd6+136];
	xor.b32  	%r333, %r333, %r253;
$L__BB0_20:
	and.b32  	%r255, %r203, 128;
	setp.eq.s32 	%p11, %r255, 0;
	@%p11 bra 	$L__BB0_22;
	ld.global.u32 	%r256, [%rd6+140];
	xor.b32  	%r337, %r337, %r256;
	ld.global.u32 	%r257, [%rd6+144];
	xor.b32  	%r336, %r336, %r257;
	ld.global.u32 	%r258, [%rd6+148];
	xor.b32  	%r335, %r335, %r258;
	ld.global.u32 	%r259, [%rd6+152];
	xor.b32  	%r334, %r334, %r259;
	ld.global.u32 	%r260, [%rd6+156];
	xor.b32  	%r333, %r333, %r260;
$L__BB0_22:
	and.b32  	%r262, %r203, 256;
	setp.eq.s32 	%p12, %r262, 0;
	@%p12 bra 	$L__BB0_24;
	ld.global.u32 	%r263, [%rd6+160];
	xor.b32  	%r337, %r337, %r263;
	ld.global.u32 	%r264, [%rd6+164];
	xor.b32  	%r336, %r336, %r264;
	ld.global.u32 	%r265, [%rd6+168];
	xor.b32  	%r335, %r335, %r265;
	ld.global.u32 	%r266, [%rd6+172];
	xor.b32  	%r334, %r334, %r266;
	ld.global.u32 	%r267, [%rd6+176];
	xor.b32  	%r333, %r333, %r267;
$L__BB0_24:
	and.b32  	%r269, %r203, 512;
	setp.eq.s32 	%p13, %r269, 0;
	@%p13 bra 	$L__BB0_26;
	ld.global.u32 	%r270, [%rd6+180];
	xor.b32  	%r337, %r337, %r270;
	ld.global.u32 	%r271, [%rd6+184];
	xor.b32  	%r336, %r336, %r271;
	ld.global.u32 	%r272, [%rd6+188];
	xor.b32  	%r335, %r335, %r272;
	ld.global.u32 	%r273, [%rd6+192];
	xor.b32  	%r334, %r334, %r273;
	ld.global.u32 	%r274, [%rd6+196];
	xor.b32  	%r333, %r333, %r274;
$L__BB0_26:
	and.b32  	%r276, %r203, 1024;
	setp.eq.s32 	%p14, %r276, 0;
	@%p14 bra 	$L__BB0_28;
	ld.global.u32 	%r277, [%rd6+200];
	xor.b32  	%r337, %r337, %r277;
	ld.global.u32 	%r278, [%rd6+204];
	xor.b32  	%r336, %r336, %r278;
	ld.global.u32 	%r279, [%rd6+208];
	xor.b32  	%r335, %r335, %r279;
	ld.global.u32 	%r280, [%rd6+212];
	xor.b32  	%r334, %r334, %r280;
	ld.global.u32 	%r281, [%rd6+216];
	xor.b32  	%r333, %r333, %r281;
$L__BB0_28:
	and.b32  	%r283, %r203, 2048;
	setp.eq.s32 	%p15, %r283, 0;
	@%p15 bra 	$L__BB0_30;
	ld.global.u32 	%r284, [%rd6+220];
	xor.b32  	%r337, %r337, %r284;
	ld.global.u32 	%r285, [%rd6+224];
	xor.b32  	%r336, %r336, %r285;
	ld.global.u32 	%r286, [%rd6+228];
	xor.b32  	%r335, %r335, %r286;
	ld.global.u32 	%r287, [%rd6+232];
	xor.b32  	%r334, %r334, %r287;
	ld.global.u32 	%r288, [%rd6+236];
	xor.b32  	%r333, %r333, %r288;
$L__BB0_30:
	and.b32  	%r290, %r203, 4096;
	setp.eq.s32 	%p16, %r290, 0;
	@%p16 bra 	$L__BB0_32;
	ld.global.u32 	%r291, [%rd6+240];
	xor.b32  	%r337, %r337, %r291;
	ld.global.u32 	%r292, [%rd6+244];
	xor.b32  	%r336, %r336, %r292;
	ld.global.u32 	%r293, [%rd6+248];
	xor.b32  	%r335, %r335, %r293;
	ld.global.u32 	%r294, [%rd6+252];
	xor.b32  	%r334, %r334, %r294;
	ld.global.u32 	%r295, [%rd6+256];
	xor.b32  	%r333, %r333, %r295;
$L__BB0_32:
	and.b32  	%r297, %r203, 8192;
	setp.eq.s32 	%p17, %r297, 0;
	@%p17 bra 	$L__BB0_34;
	ld.global.u32 	%r298, [%rd6+260];
	xor.b32  	%r337, %r337, %r298;
	ld.global.u32 	%r299, [%rd6+264];
	xor.b32  	%r336, %r336, %r299;
	ld.global.u32 	%r300, [%rd6+268];
	xor.b32  	%r335, %r335, %r300;
	ld.global.u32 	%r301, [%rd6+272];
	xor.b32  	%r334, %r334, %r301;
	ld.global.u32 	%r302, [%rd6+276];
	xor.b32  	%r333, %r333, %r302;
$L__BB0_34:
	and.b32  	%r304, %r203, 16384;
	setp.eq.s32 	%p18, %r304, 0;
	@%p18 bra 	$L__BB0_36;
	ld.global.u32 	%r305, [%rd6+280];
	xor.b32  	%r337, %r337, %r305;
	ld.global.u32 	%r306, [%rd6+284];
	xor.b32  	%r336, %r336, %r306;
	ld.global.u32 	%r307, [%rd6+288];
	xor.b32  	%r335, %r335, %r307;
	ld.global.u32 	%r308, [%rd6+292];
	xor.b32  	%r334, %r334, %r308;
	ld.global.u32 	%r309, [%rd6+296];
	xor.b32  	%r333, %r333, %r309;
$L__BB0_36:
	and.b32  	%r311, %r203, 32768;
	setp.eq.s32 	%p19, %r311, 0;
	@%p19 bra 	$L__BB0_38;
	ld.global.u32 	%r312, [%rd6+300];
	xor.b32  	%r337, %r337, %r312;
	ld.global.u32 	%r313, [%rd6+304];
	xor.b32  	%r336, %r336, %r313;
	ld.global.u32 	%r314, [%rd6+308];
	xor.b32  	%r335, %r335, %r314;
	ld.global.u32 	%r315, [%rd6+312];
	xor.b32  	%r334, %r334, %r315;
	ld.global.u32 	%r316, [%rd6+316];
	xor.b32  	%r333, %r333, %r316;
$L__BB0_38:
	add.s32 	%r332, %r332, 16;
	setp.ne.s32 	%p20, %r332, 32;
	@%p20 bra 	$L__BB0_6;
	mad.lo.s32 	%r317, %r326, -31, %r11;
	add.s32 	%r326, %r317, 1;
	setp.ne.s32 	%p21, %r326, 5;
	@%p21 bra 	$L__BB0_5;
	st.global.u32 	[%rd2+4], %r337;
	st.global.u32 	[%rd2+8], %r336;
	st.global.u32 	[%rd2+12], %r335;
	st.global.u32 	[%rd2+16], %r334;
	st.global.u32 	[%rd2+20], %r333;
	add.s32 	%r320, %r320, 1;
	setp.lt.u32 	%p22, %r320, %r2;
	@%p22 bra 	$L__BB0_4;
$L__BB0_41:
	shr.u64 	%rd7, %rd18, 2;
	add.s32 	%r319, %r319, 1;
	setp.gt.u64 	%p23, %rd18, 3;
	mov.u64 	%rd18, %rd7;
	@%p23 bra 	$L__BB0_2;
$L__BB0_42:
	mov.b32 	%r318, 0;
	st.global.v2.u32 	[%rd2+24], {%r318, %r318};
	st.global.u32 	[%rd2+32], %r318;
	mov.b64 	%rd17, 0;
	st.global.u64 	[%rd2+40], %rd17;
	ret;

}
	// .globl	_Z14generate_pathsP17curandStateXORWOWyyyP10Counter128P5PointPjyj
.visible .entry _Z14generate_pathsP17curandStateXORWOWyyyP10Counter128P5PointPjyj(
	.param .u64 .ptr .align 1 _Z14generate_pathsP17curandStateXORWOWyyyP10Counter128P5PointPjyj_param_0,
	.param .u64 _Z14generate_pathsP17curandStateXORWOWyyyP10Counter128P5PointPjyj_param_1,
	.param .u64 _Z14generate_pathsP17curandStateXORWOWyyyP10Counter128P5PointPjyj_param_2,
	.param .u64 _Z14generate_pathsP17curandStateXORWOWyyyP10Counter128P5PointPjyj_param_3,
	.param .u64 .ptr .align 1 _Z14generate_pathsP17curandStateXORWOWyyyP10Counter128P5PointPjyj_param_4,
	.param .u64 .ptr .align 1 _Z14generate_pathsP17curandStateXORWOWyyyP10Counter128P5PointPjyj_param_5,
	.param .u64 .ptr .align 1 _Z14generate_pathsP17curandStateXORWOWyyyP10Counter128P5PointPjyj_param_6,
	.param .u64 _Z14generate_pathsP17curandStateXORWOWyyyP10Counter128P5PointPjyj_param_7,
	.param .u32 _Z14generate_pathsP17curandStateXORWOWyyyP10Counter128P5PointPjyj_param_8
)
{
	.reg .pred 	%p<14>;
	.reg .b32 	%r<75>;
	.reg .b32 	%f<2>;
	.reg .b64 	%rd<69>;
	.reg .b64 	%fd<2>;

	ld.param.u64 	%rd32, [_Z14generate_pathsP17curandStateXORWOWyyyP10Counter128P5PointPjyj_param_0];
	ld.param.u64 	%rd65, [_Z14generate_pathsP17curandStateXORWOWyyyP10Counter128P5PointPjyj_param_1];
	ld.param.u64 	%rd66, [_Z14generate_pathsP17curandStateXORWOWyyyP10Counter128P5PointPjyj_param_2];
	ld.param.u64 	%rd57, [_Z14generate_pathsP17curandStateXORWOWyyyP10Counter128P5PointPjyj_param_3];
	ld.param.u64 	%rd33, [_Z14generate_pathsP17curandStateXORWOWyyyP10Counter128P5PointPjyj_param_5];
	ld.param.u64 	%rd34, [_Z14generate_pathsP17curandStateXORWOWyyyP10Counter128P5PointPjyj_param_6];
	ld.param.u64 	%rd30, [_Z14generate_pathsP17curandStateXORWOWyyyP10Counter128P5PointPjyj_param_7];
	ld.param.u32 	%r32, [_Z14generate_pathsP17curandStateXORWOWyyyP10Counter128P5PointPjyj_param_8];
	cvta.to.global.u64 	%rd1, %rd33;
	cvta.to.global.u64 	%rd2, %rd34;
	cvta.to.global.u64 	%rd35, %rd32;
	mov.u32 	%r33, %ctaid.x;
	mov.u32 	%r34, %ntid.x;
	mov.u32 	%r35, %tid.x;
	mad.lo.s32 	%r36, %r33, %r34, %r35;
	mul.wide.s32 	%rd36, %r36, 48;
	add.s64 	%rd3, %rd35, %rd36;
	ld.global.v2.u32 	{%r68, %r67}, [%rd3];
	ld.global.v2.u32 	{%r66, %r65}, [%rd3+8];
	ld.global.v2.u32 	{%r64, %r63}, [%rd3+16];
	ld.global.v2.u32 	{%r7, %r8}, [%rd3+24];
	ld.global.f32 	%f1, [%rd3+32];
	ld.global.f64 	%fd1, [%rd3+40];
	setp.eq.s64 	%p1, %rd30, 0;
	mov.b64 	%rd68, 0;
	@%p1 bra 	$L__BB1_14;
	mov.b64 	%rd67, 0;
	mov.u64 	%rd60, %rd57;
	mov.u64 	%rd64, %rd66;
	mov.u64 	%rd63, %rd65;
	mov.u32 	%r61, %r65;
$L__BB1_2:
	mov.u32 	%r12, %r61;
	mov.u32 	%r61, %r63;
	mov.u32 	%r13, %r64;
	add.s64 	%rd11, %rd60, 65536;
	setp.lt.u64 	%p2, %rd60, -65536;
	@%p2 bra 	$L__BB1_4;
	add.s64 	%rd64, %rd64, 1;
	setp.eq.s64 	%p3, %rd64, 0;
	add.s64 	%rd38, %rd63, 1;
	and.b64  	%rd39, %rd38, 127;
	selp.b64 	%rd63, %rd39, %rd63, %p3;
$L__BB1_4:
	add.s64 	%rd16, %rd67, 1;
	and.b64  	%rd40, %rd11, 34359738367;
	setp.ne.s64 	%p4, %rd40, 0;
	@%p4 bra 	$L__BB1_7;
	atom.global.add.u32 	%r15, [%rd2], 1;
	setp.ge.u32 	%p5, %r15, %r32;
	mov.u32 	%r63, %r61;
	mov.u32 	%r64, %r13;
	mov.u32 	%r65, %r12;
	@%p5 bra 	$L__BB1_13;
	mul.wide.u32 	%rd41, %r15, 40;
	add.s64 	%rd42, %rd1, %rd41;
	st.global.u64 	[%rd42], %rd63;
	st.global.u64 	[%rd42+8], %rd64;
	st.global.u64 	[%rd42+16], %rd11;
	st.global.u64 	[%rd42+24], %rd16;
	mov.b32 	%r37, 0;
	mov.b32 	%r38, 1;
	st.global.v2.b32 	[%rd42+32], {%r38, %r37};
$L__BB1_7:
	shr.u32 	%r39, %r67, 2;
	xor.b32  	%r40, %r39, %r67;
	shl.b32 	%r41, %r61, 4;
	shl.b32 	%r42, %r40, 1;
	xor.b32  	%r43, %r41, %r42;
	xor.b32  	%r44, %r43, %r61;
	xor.b32  	%r64, %r44, %r40;
	add.s32 	%r45, %r68, %r64;
	add.s32 	%r46, %r45, 362437;
	mul.wide.u32 	%rd43, %r46, 4096;
	shr.u32 	%r47, %r66, 2;
	xor.b32  	%r48, %r47, %r66;
	shl.b32 	%r49, %r64, 4;
	shl.b32 	%r50, %r48, 1;
	xor.b32  	%r51, %r50, %r49;
	xor.b32  	%r52, %r51, %r48;
	xor.b32  	%r63, %r52, %r64;
	add.s32 	%r68, %r68, 724874;
	add.s32 	%r53, %r63, %r68;
	and.b32  	%r54, %r53, 4095;
	cvt.u64.u32 	%rd44, %r54;
	add.s64 	%rd45, %rd43, %rd57;
	add.s64 	%rd17, %rd45, %rd44;
	setp.ge.u64 	%p6, %rd17, %rd57;
	@%p6 bra 	$L__BB1_9;
	add.s64 	%rd66, %rd66, 1;
	setp.eq.s64 	%p7, %rd66, 0;
	add.s64 	%rd46, %rd65, 1;
	and.b64  	%rd47, %rd46, 127;
	selp.b64 	%rd65, %rd47, %rd65, %p7;
$L__BB1_9:
	and.b64  	%rd48, %rd17, 34359738367;
	setp.ne.s64 	%p8, %rd48, 0;
	@%p8 bra 	$L__BB1_12;
	atom.global.add.u32 	%r19, [%rd2], 1;
	setp.ge.u32 	%p9, %r19, %r32;
	mov.u32 	%r65, %r61;
	mov.u32 	%r66, %r13;
	mov.u32 	%r67, %r12;
	mov.u64 	%rd67, %rd16;
	@%p9 bra 	$L__BB1_13;
	mul.wide.u32 	%rd49, %r19, 40;
	add.s64 	%rd50, %rd1, %rd49;
	st.global.u64 	[%rd50], %rd65;
	st.global.u64 	[%rd50+8], %rd66;
	st.global.u64 	[%rd50+16], %rd17;
	st.global.u64 	[%rd50+24], %rd16;
	mov.b32 	%r55, 0;
	st.global.v2.b32 	[%rd50+32], {%r55, %r55};
$L__BB1_12:
	ld.global.u32 	%r56, [%rd2];
	setp.lt.u32 	%p10, %r56, %r32;
	setp.lt.u64 	%p11, %rd16, %rd30;
	and.pred  	%p12, %p10, %p11;
	mov.u64 	%rd67, %rd16;
	mov.u64 	%rd57, %rd17;
	mov.u64 	%rd60, %rd11;
	mov.u32 	%r66, %r13;
	mov.u32 	%r67, %r12;
	mov.u32 	%r65, %r61;
	@%p12 bra 	$L__BB1_2;
$L__BB1_13:
	shl.b64 	%rd51, %rd16, 16;
	add.s64 	%rd68, %rd51, %rd67;
$L__BB1_14:
	ld.param.u64 	%rd55, [_Z14generate_pathsP17curandStateXORWOWyyyP10Counter128P5PointPjyj_param_4];
	cvta.to.global.u64 	%rd25, %rd55;
	atom.global.add.u64 	%rd52, [%rd25], %rd68;
	not.b64 	%rd53, %rd52;
	setp.le.u64 	%p13, %rd68, %rd53;
	@%p13 bra 	$L__BB1_16;
	atom.global.add.u64 	%rd54, [%rd25+8], 1;
$L__BB1_16:
	st.global.v2.u32 	[%rd3], {%r68, %r67};
	st.global.v2.u32 	[%rd3+8], {%r66, %r65};
	st.global.v2.u32 	[%rd3+16], {%r64, %r63};
	st.global.v2.u32 	[%rd3+24], {%r7, %r8};
	st.global.f32 	[%rd3+32], %f1;
	st.global.f64 	[%rd3+40], %fd1;
	ret;

}


// ===== COMPILED SASS (sm_100) =====

	.target	sm_100

	.elftype	@"ET_EXEC"


//--------------------- .note.nv.tkinfo           --------------------------
	.section	.note.nv.tkinfo,"",@"SHT_NOTE"
	.sectionflags	@"SHF_NOTE_NV_TKINFO"
	.tkinfo
        /*0018*/ 	.word	0x00000002
        /*0030*/ 	.string	""
        /*0030*/ 	.string	"ptxas"
        /*0030*/ 	.string	"Cuda compilation tools, release 13.0, V13.0.88"
        /*0030*/ 	.string	"Build cuda_13.0.r13.0/compiler.36424714_0"
        /*0030*/ 	.string	"-arch sm_100 -m 64 "



//--------------------- .note.nv.cuinfo           --------------------------
	.section	.note.nv.cuinfo,"",@"SHT_NOTE"
	.sectionflags	@"SHF_NOTE_NV_CUINFO"
        /*0018*/ 	.short	0x0002
        /*001a*/ 	.short	0x0064
        /*001c*/ 	.short	0x0082
	.zero		2


//--------------------- .nv.info                  --------------------------
	.section	.nv.info,"",@"SHT_CUDA_INFO"
	.align	4


	//----- nvinfo : EIATTR_REGCOUNT
	.align		4
        /*0000*/ 	.byte	0x04, 0x2f
        /*0002*/ 	.short	(.L_10 - .L_9)
	.align		4
.L_9:
        /*0004*/ 	.word	index@(_Z18init_curand_statesP17curandStateXORWOWy)
        /*0008*/ 	.word	0x0000001f


	//----- nvinfo : EIATTR_FRAME_SIZE
	.align		4
.L_10:
        /*000c*/ 	.byte	0x04, 0x11
        /*000e*/ 	.short	(.L_12 - .L_11)
	.align		4
.L_11:
        /*0010*/ 	.word	index@(_Z18init_curand_statesP17curandStateXORWOWy)
        /*0014*/ 	.word	0x00000000


	//----- nvinfo : EIATTR_REGCOUNT
	.align		4
.L_12:
        /*0018*/ 	.byte	0x04, 0x2f
        /*001a*/ 	.short	(.L_14 - .L_13)
	.align		4
.L_13:
        /*001c*/ 	.word	index@(_Z14generate_pathsP17curandStateXORWOWyyyP10Counter128P5PointPjyj)
        /*0020*/ 	.word	0x00000028


	//----- nvinfo : EIATTR_FRAME_SIZE
	.align		4
.L_14:
        /*0024*/ 	.byte	0x04, 0x11
        /*0026*/ 	.short	(.L_16 - .L_15)
	.align		4
.L_15:
        /*0028*/ 	.word	index@(_Z14generate_pathsP17curandStateXORWOWyyyP10Counter128P5PointPjyj)
        /*002c*/ 	.word	0x00000000


	//----- nvinfo : EIATTR_MIN_STACK_SIZE
	.align		4
.L_16:
        /*0030*/ 	.byte	0x04, 0x12
        /*0032*/ 	.short	(.L_18 - .L_17)
	.align		4
.L_17:
        /*0034*/ 	.word	index@(_Z14generate_pathsP17curandStateXORWOWyyyP10Counter128P5PointPjyj)
        /*0038*/ 	.word	0x00000000


	//----- nvinfo : EIATTR_MIN_STACK_SIZE
	.align		4
.L_18:
        /*003c*/ 	.byte	0x04, 0x12
        /*003e*/ 	.short	(.L_20 - .L_19)
	.align		4
.L_19:
        /*0040*/ 	.word	index@(_Z18init_curand_statesP17curandStateXORWOWy)
        /*0044*/ 	.word	0x00000000
.L_20:


//--------------------- .nv.compat                --------------------------
	.section	.nv.compat,"",@"SHT_CUDA_COMPAT_INFO"
	.align	4
        /*0000*/ 	.byte	0x02, 0x09, 0x00, 0x00, 0x02, 0x02, 0x01, 0x00, 0x02, 0x05, 0x05, 0x00, 0x03, 0x07, 0x01, 0x01
        /*0010*/ 	.byte	0x02, 0x03, 0x00, 0x00, 0x02, 0x06, 0x01, 0x00, 0x04, 0x0b, 0x08, 0x00, 0x09, 0x00, 0x00, 0x00
        /*0020*/ 	.byte	0x00, 0x00, 0x00, 0x00


//--------------------- .nv.info._Z14generate_pathsP17curandStateXORWOWyyyP10Counter128P5PointPjyj --------------------------
	.section	.nv.info._Z14generate_pathsP17curandStateXORWOWyyyP10Counter128P5PointPjyj,"",@"SHT_CUDA_INFO"
	.sectionflags	@""
	.align	4


	//----- nvinfo : EIATTR_CUDA_API_VERSION
	.align		4
        /*0000*/ 	.byte	0x04, 0x37
        /*0002*/ 	.short	(.L_22 - .L_21)
.L_21:
        /*0004*/ 	.word	0x00000082


	//----- nvinfo : EIATTR_KPARAM_INFO
	.align		4
.L_22:
        /*0008*/ 	.byte	0x04, 0x17
        /*000a*/ 	.short	(.L_24 - .L_23)
.L_23:
        /*000c*/ 	.word	0x00000000
        /*0010*/ 	.short	0x0008
        /*0012*/ 	.short	0x0040
        /*0014*/ 	.byte	0x00, 0xf0, 0x11, 0x00


	//----- nvinfo : EIATTR_KPARAM_INFO
	.align		4
.L_24:
        /*0018*/ 	.byte	0x04, 0x17
        /*001a*/ 	.short	(.L_26 - .L_25)
.L_25:
        /*001c*/ 	.word	0x00000000
        /*0020*/ 	.short	0x0007
        /*0022*/ 	.short	0x0038
        /*0024*/ 	.byte	0x00, 0xf0, 0x21, 0x00


	//----- nvinfo : EIATTR_KPARAM_INFO
	.align		4
.L_26:
        /*0028*/ 	.byte	0x04, 0x17
        /*002a*/ 	.short	(.L_28 - .L_27)
.L_27:
        /*002c*/ 	.word	0x00000000
        /*0030*/ 	.short	0x0006
        /*0032*/ 	.short	0x0030
        /*0034*/ 	.byte	0x00, 0xf5, 0x21, 0x00


	//----- nvinfo : EIATTR_KPARAM_INFO
	.align		4
.L_28:
        /*0038*/ 	.byte	0x04, 0x17
        /*003a*/ 	.short	(.L_30 - .L_29)
.L_29:
        /*003c*/ 	.word	0x00000000
        /*0040*/ 	.short	0x0005
        /*0042*/ 	.short	0x0028
        /*0044*/ 	.byte	0x00, 0xf5, 0x21, 0x00


	//----- nvinfo : EIATTR_KPARAM_INFO
	.align		4
.L_30:
        /*0048*/ 	.byte	0x04, 0x17
        /*004a*/ 	.short	(.L_32 - .L_31)
.L_31:
        /*004c*/ 	.word	0x00000000
        /*0050*/ 	.short	0x0004
        /*0052*/ 	.short	0x0020
        /*0054*/ 	.byte	0x00, 0xf5, 0x21, 0x00


	//----- nvinfo : EIATTR_KPARAM_INFO
	.align		4
.L_32:
        /*0058*/ 	.byte	0x04, 0x17
        /*005a*/ 	.short	(.L_34 - .L_33)
.L_33:
        /*005c*/ 	.word	0x00000000
        /*0060*/ 	.short	0x0003
        /*0062*/ 	.short	0x0018
        /*0064*/ 	.byte	0x00, 0xf0, 0x21, 0x00


	//----- nvinfo : EIATTR_KPARAM_INFO
	.align		4
.L_34:
        /*0068*/ 	.byte	0x04, 0x17
        /*006a*/ 	.short	(.L_36 - .L_35)
.L_35:
        /*006c*/ 	.word	0x00000000
        /*0070*/ 	.short	0x0002
        /*0072*/ 	.short	0x0010
        /*0074*/ 	.byte	0x00, 0xf0, 0x21, 0x00


	//----- nvinfo : EIATTR_KPARAM_INFO
	.align		4
.L_36:
        /*0078*/ 	.byte	0x04, 0x17
        /*007a*/ 	.short	(.L_38 - .L_37)
.L_37:
        /*007c*/ 	.word	0x00000000
        /*0080*/ 	.short	0x0001
        /*0082*/ 	.short	0x0008
        /*0084*/ 	.byte	0x00, 0xf0, 0x21, 0x00


	//----- nvinfo : EIATTR_KPARAM_INFO
	.align		4
.L_38:
        /*0088*/ 	.byte	0x04, 0x17
        /*008a*/ 	.short	(.L_40 - .L_39)
.L_39:
        /*008c*/ 	.word	0x00000000
        /*0090*/ 	.short	0x0000
        /*0092*/ 	.short	0x0000
        /*0094*/ 	.byte	0x00, 0xf5, 0x21, 0x00


	//----- nvinfo : EIATTR_SPARSE_MMA_MASK
	.align		4
.L_40:
        /*0098*/ 	.byte	0x03, 0x50
        /*009a*/ 	.short	0x0000


	//----- nvinfo : EIATTR_MAXREG_COUNT
	.align		4
        /*009c*/ 	.byte	0x03, 0x1b
        /*009e*/ 	.short	0x00ff


	//----- nvinfo : EIATTR_MERCURY_ISA_VERSION
	.align		4
        /*00a0*/ 	.byte	0x03, 0x5f
        /*00a2*/ 	.short	0x0101


	//----- nvinfo : EIATTR_INT_WARP_WIDE_INSTR_OFFSETS
	.align		4
        /*00a4*/ 	.byte	0x04, 0x31
        /*00a6*/ 	.short	(.L_42 - .L_41)


	//   ....[0]....
.L_41:
        /*00a8*/ 	.word	0x00000400


	//   ....[1]....
        /*00ac*/ 	.word	0x000004a0


	//   ....[2]....
        /*00b0*/ 	.word	0x000007d0


	//   ....[3]....
        /*00b4*/ 	.word	0x000008b0


	//   ....[4]....
        /*00b8*/ 	.word	0x00000b40


	//----- nvinfo : EIATTR_VRC_CTA_INIT_COUNT
	.align		4
.L_42:
        /*00bc*/ 	.byte	0x02, 0x4a
	.zero		1
	.zero		1


	//----- nvinfo : EIATTR_EXIT_INSTR_OFFSETS
	.align		4
        /*00c0*/ 	.byte	0x04, 0x1c
        /*00c2*/ 	.short	(.L_44 - .L_43)


	//   ....[0]....
.L_43:
        /*00c4*/ 	.word	0x00000ca0


	//----- nvinfo : EIATTR_CRS_STACK_SIZE
	.align		4
.L_44:
        /*00c8*/ 	.byte	0x04, 0x1e
        /*00ca*/ 	.short	(.L_46 - .L_45)
.L_45:
        /*00cc*/ 	.word	0x00000000


	//----- nvinfo : EIATTR_CBANK_PARAM_SIZE
	.align		4
.L_46:
        /*00d0*/ 	.byte	0x03, 0x19
        /*00d2*/ 	.short	0x0044


	//----- nvinfo : EIATTR_PARAM_CBANK
	.align		4
        /*00d4*/ 	.byte	0x04, 0x0a
        /*00d6*/ 	.short	(.L_48 - .L_47)
	.align		4
.L_47:
        /*00d8*/ 	.word	index@(.nv.constant0._Z14generate_pathsP17curandStateXORWOWyyyP10Counter128P5PointPjyj)
        /*00dc*/ 	.short	0x0380
        /*00de*/ 	.short	0x0044


	//----- nvinfo : EIATTR_SW_WAR
	.align		4
.L_48:
        /*00e0*/ 	.byte	0x04, 0x36
        /*00e2*/ 	.short	(.L_50 - .L_49)
.L_49:
        /*00e4*/ 	.word	0x00000008
.L_50:


//--------------------- .nv.info._Z18init_curand_statesP17curandStateXORWOWy --------------------------
	.section	.nv.info._Z18init_curand_statesP17curandStateXORWOWy,"",@"SHT_CUDA_INFO"
	.sectionflags	@""
	.align	4


	//----- nvinfo : EIATTR_CUDA_API_VERSION
	.align		4
        /*0000*/ 	.byte	0x04, 0x37
        /*0002*/ 	.short	(.L_52 - .L_51)
.L_51:
        /*0004*/ 	.word	0x00000082


	//----- nvinfo : EIATTR_KPARAM_INFO
	.align		4
.L_52:
        /*0008*/ 	.byte	0x04, 0x17
        /*000a*/ 	.short	(.L_54 - .L_53)
.L_53:
        /*000c*/ 	.word	0x00000000
        /*0010*/ 	.short	0x0001
        /*0012*/ 	.short	0x0008
        /*0014*/ 	.byte	0x00, 0xf0, 0x21, 0x00


	//----- nvinfo : EIATTR_KPARAM_INFO
	.align		4
.L_54:
        /*0018*/ 	.byte	0x04, 0x17
        /*001a*/ 	.short	(.L_56 - .L_55)
.L_55:
        /*001c*/ 	.word	0x00000000
        /*0020*/ 	.short	0x0000
        /*0022*/ 	.short	0x0000
        /*0024*/ 	.byte	0x00, 0xf5, 0x21, 0x00


	//----- nvinfo : EIATTR_SPARSE_MMA_MASK
	.align		4
.L_56:
        /*0028*/ 	.byte	0x03, 0x50
        /*002a*/ 	.short	0x0000


	//----- nvinfo : EIATTR_MAXREG_COUNT
	.align		4
        /*002c*/ 	.byte	0x03, 0x1b
        /*002e*/ 	.short	0x00ff


	//----- nvinfo : EIATTR_MERCURY_ISA_VERSION
	.align		4
        /*0030*/ 	.byte	0x03, 0x5f
        /*0032*/ 	.short	0x0101


	//----- nvinfo : EIATTR_VRC_CTA_INIT_COUNT
	.align		4
        /*0034*/ 	.byte	0x02, 0x4a
	.zero		1
	.zero		1


	//----- nvinfo : EIATTR_EXIT_INSTR_OFFSETS
	.align		4
        /*0038*/ 	.byte	0x04, 0x1c
        /*003a*/ 	.short	(.L_58 - .L_57)


	//   ....[0]....
.L_57:
        /*003c*/ 	.word	0x00000ed0


	//----- nvinfo : EIATTR_CRS_STACK_SIZE
	.align		4
.L_58:
        /*0040*/ 	.byte	0x04, 0x1e
        /*0042*/ 	.short	(.L_60 - .L_59)
.L_59:
        /*0044*/ 	.word	0x00000000


	//----- nvinfo : EIATTR_CBANK_PARAM_SIZE
	.align		4
.L_60:
        /*0048*/ 	.byte	0x03, 0x19
        /*004a*/ 	.short	0x0010


	//----- nvinfo : EIATTR_PARAM_CBANK
	.align		4
        /*004c*/ 	.byte	0x04, 0x0a
        /*004e*/ 	.short	(.L_62 - .L_61)
	.align		4
.L_61:
        /*0050*/ 	.word	index@(.nv.constant0._Z18init_curand_statesP17curandStateXORWOWy)
        /*0054*/ 	.short	0x0380
        /*0056*/ 	.short	0x0010


	//----- nvinfo : EIATTR_SW_WAR
	.align		4
.L_62:
        /*0058*/ 	.byte	0x04, 0x36
        /*005a*/ 	.short	(.L_64 - .L_63)
.L_63:
        /*005c*/ 	.word	0x00000008
.L_64:


//--------------------- .nv.callgraph             --------------------------
	.section	.nv.callgraph,"",@"SHT_CUDA_CALLGRAPH"
	.align	4
	.sectionentsize	8
	.align		4
        /*0000*/ 	.word	0x00000000
	.align		4
        /*0004*/ 	.word	0xffffffff
	.align		4
        /*0008*/ 	.word	0x00000000
	.align		4
        /*000c*/ 	.word	0xfffffffe
	.align		4
        /*0010*/ 	.word	0x00000000
	.align		4
        /*0014*/ 	.word	0xfffffffd
	.align		4
        /*0018*/ 	.word	0x00000000
	.align		4
        /*001c*/ 	.word	0xfffffffc


//--------------------- .nv.constant4             --------------------------
	.section	.nv.constant4,"a",@progbits
	.align	8
	.align		8
.nv.constant4:
        /*0000*/ 	.dword	precalc_xorwow_matrix
	.align		8
        /*0008*/ 	.dword	precalc_xorwow_offset_matrix
	.align		8
        /*0010*/ 	.dword	mrg32k3aM1
	.align		8
        /*0018*/ 	.dword	mrg32k3aM2
	.align		8
        /*0020*/ 	.dword	mrg32k3aM1SubSeq
	.align		8
        /*0028*/ 	.dword	mrg32k3aM2SubSeq
	.align		8
        /*0030*/ 	.dword	mrg32k3aM1Seq
	.align		8
        /*0038*/ 	.dword	mrg32k3aM2Seq


//--------------------- .nv.constant3             --------------------------
	.section	.nv.constant3,"a",@progbits
	.align	8
.nv.constant3:
	.type		__cr_lgamma_table,@object
	.size		__cr_lgamma_table,(.L_8 - __cr_lgamma_table)
__cr_lgamma_table:
        /*0000*/ 	.byte	0x00, 0x00, 0x00, 0x00, 0x00, 0x00, 0x00, 0x00, 0x00, 0x00, 0x00, 0x00, 0x00, 0x00, 0x00, 0x00
        /*0010*/ 	.byte	0xef, 0x39, 0xfa, 0xfe, 0x42, 0x2e, 0xe6, 0x3f, 0x02, 0x20, 0x2a, 0xfa, 0x0b, 0xab, 0xfc, 0x3f
        /*0020*/ 	.byte	0xf9, 0x2c, 0x92, 0x7c, 0xa7, 0x6c, 0x09, 0x40, 0xc9, 0x79, 0x44, 0x3c, 0x64, 0x26, 0x13, 0x40
        /*0030*/ 	.byte	0xca, 0x01, 0xcf, 0x3a, 0x27, 0x51, 0x1a, 0x40, 0x30, 0xcc, 0x2d, 0xf3, 0xe1, 0x0c, 0x21, 0x40
        /*0040*/ 	.byte	0x0d, 0xb7, 0xfc, 0x82, 0x8e, 0x35, 0x25, 0x40
.L_8:


//--------------------- .text._Z14generate_pathsP17curandStateXORWOWyyyP10Counter128P5PointPjyj --------------------------
	.section	.text._Z14generate_pathsP17curandStateXORWOWyyyP10Counter128P5PointPjyj,"ax",@progbits
	.align	128
        .global         _Z14generate_pathsP17curandStateXORWOWyyyP10Counter128P5PointPjyj
        .type           _Z14generate_pathsP17curandStateXORWOWyyyP10Counter128P5PointPjyj,@function
        .size           _Z14generate_pathsP17curandStateXORWOWyyyP10Counter128P5PointPjyj,(.L_x_20 - _Z14generate_pathsP17curandStateXORWOWyyyP10Counter128P5PointPjyj)
        .other          _Z14generate_pathsP17curandStateXORWOWyyyP10Counter128P5PointPjyj,@"STO_CUDA_ENTRY STV_DEFAULT"
_Z14generate_pathsP17curandStateXORWOWyyyP10Counter128P5PointPjyj:
.text._Z14generate_pathsP17curandStateXORWOWyyyP10Counter128P5PointPjyj:
[----:B------:R-:W-:Y:S01]  /*0000*/  LDC R1, c[0x0][0x37c] ;  /* 0x0000df00ff017b82 */ /* 0x000fe20000000800 */
[----:B------:R-:W0:Y:S07]  /*0010*/  S2R R0, SR_TID.X ;  /* 0x0000000000007919 */ /* 0x000e2e0000002100 */
[----:B------:R-:W0:Y:S01]  /*0020*/  S2UR UR4, SR_CTAID.X ;  /* 0x00000000000479c3 */ /* 0x000e220000002500 */
[----:B------:R-:W1:Y:S07]  /*0030*/  LDCU.64 UR10, c[0x0][0x358] ;  /* 0x00006b00ff0a77ac */ /* 0x000e6e0008000a00 */
[----:B------:R-:W0:Y:S08]  /*0040*/  LDC R3, c[0x0][0x360] ;  /* 0x0000d800ff037b82 */ /* 0x000e300000000800 */
[----:B------:R-:W2:Y:S01]  /*0050*/  LDC.64 R10, c[0x0][0x380] ;  /* 0x0000e000ff0a7b82 */ /* 0x000ea20000000a00 */
[----:B0-----:R-:W-:Y:S01]  /*0060*/  IMAD R3, R3, UR4, R0 ;  /* 0x0000000403037c24 */ /* 0x001fe2000f8e0200 */
[----:B------:R-:W0:Y:S03]  /*0070*/  LDCU.64 UR4, c[0x0][0x3b8] ;  /* 0x00007700ff0477ac */ /* 0x000e260008000a00 */
[----:B--2---:R-:W-:-:S05]  /*0080*/  IMAD.WIDE R10, R3, 0x30, R10 ;  /* 0x00000030030a7825 */ /* 0x004fca00078e020a */
[----:B-1----:R1:W5:Y:S04]  /*0090*/  LDG.E R0, desc[UR10][R10.64+0x20] ;  /* 0x0000200a0a007981 */ /* 0x002368000c1e1900 */
[----:B------:R1:W5:Y:S04]  /*00a0*/  LDG.E.64 R12, desc[UR10][R10.64+0x28] ;  /* 0x0000280a0a0c7981 */ /* 0x000368000c1e1b00 */
[----:B------:R1:W5:Y:S04]  /*00b0*/  LDG.E.64 R14, desc[UR10][R10.64] ;  /* 0x0000000a0a0e7981 */ /* 0x000368000c1e1b00 */
[----:B------:R1:W5:Y:S04]  /*00c0*/  LDG.E.64 R16, desc[UR10][R10.64+0x8] ;  /* 0x0000080a0a107981 */ /* 0x000368000c1e1b00 */
[----:B------:R1:W5:Y:S04]  /*00d0*/  LDG.E.64 R24, desc[UR10][R10.64+0x10] ;  /* 0x0000100a0a187981 */ /* 0x000368000c1e1b00 */
[----:B------:R1:W5:Y:S01]  /*00e0*/  LDG.E.64 R18, desc[UR10][R10.64+0x18] ;  /* 0x0000180a0a127981 */ /* 0x000362000c1e1b00 */
[----:B0-----:R-:W-:Y:S01]  /*00f0*/  UISETP.NE.U32.AND UP0, UPT, UR4, URZ, UPT ;  /* 0x000000ff0400728c */ /* 0x001fe2000bf05070 */
[----:B------:R-:W-:-:S03]  /*0100*/  CS2R R4, SRZ ;  /* 0x0000000000047805 */ /* 0x000fc6000001ff00 */
[----:B------:R-:W-:-:S09]  /*0110*/  UISETP.NE.AND.EX UP0, UPT, UR5, URZ, UPT, UP0 ;  /* 0x000000ff0500728c */ /* 0x000fd2000bf05300 */
[----:B-1----:R-:W-:Y:S05]  /*0120*/  BRA.U !UP0, `(.L_x_0) ;  /* 0x00000009085c7547 */ /* 0x002fea000b800000 */
[----:B------:R-:W0:Y:S01]  /*0130*/  LDCU.64 UR8, c[0x0][0x398] ;  /* 0x00007300ff0877ac */ /* 0x000e220008000a00 */
[----:B------:R-:W-:Y:S01]  /*0140*/  BSSY B0, `(.L_x_1) ;  /* 0x0000093000007945 */ /* 0x000fe20003800000 */
[----:B-----5:R-:W-:Y:S01]  /*0150*/  IMAD.MOV.U32 R30, RZ, RZ, R17 ;  /* 0x000000ffff1e7224 */ /* 0x020fe200078e0011 */
[----:B------:R-:W1:Y:S01]  /*0160*/  LDCU.64 UR6, c[0x0][0x390] ;  /* 0x00007200ff0677ac */ /* 0x000e620008000a00 */
[----:B------:R-:W-:Y:S02]  /*0170*/  IMAD.MOV.U32 R37, RZ, RZ, RZ ;  /* 0x000000ffff257224 */ /* 0x000fe400078e00ff */
[----:B------:R-:W-:Y:S01]  /*0180*/  IMAD.MOV.U32 R33, RZ, RZ, RZ ;  /* 0x000000ffff217224 */ /* 0x000fe200078e00ff */
[----:B------:R-:W2:Y:S01]  /*0190*/  LDCU.64 UR4, c[0x0][0x388] ;  /* 0x00007100ff0477ac */ /* 0x000ea20008000a00 */
[----:B------:R-:W3:Y:S01]  /*01a0*/  LDCU UR12, c[0x0][0x3c0] ;  /* 0x00007800ff0c77ac */ /* 0x000ee20008000800 */
[----:B------:R-:W4:Y:S01]  /*01b0*/  LDCU.64 UR14, c[0x0][0x3b8] ;  /* 0x00007700ff0e77ac */ /* 0x000f220008000a00 */
[----:B0-----:R-:W-:-:S02]  /*01c0*/  IMAD.U32 R2, RZ, RZ, UR8 ;  /* 0x00000008ff027e24 */ /* 0x001fc4000f8e00ff */
[----:B------:R-:W-:Y:S02]  /*01d0*/  IMAD.U32 R3, RZ, RZ, UR9 ;  /* 0x00000009ff037e24 */ /* 0x000fe4000f8e00ff */
[----:B------:R-:W-:Y:S02]  /*01e0*/  IMAD.U32 R20, RZ, RZ, UR8 ;  /* 0x00000008ff147e24 */ /* 0x000fe4000f8e00ff */
[----:B------:R-:W-:Y:S02]  /*01f0*/  IMAD.U32 R21, RZ, RZ, UR9 ;  /* 0x00000009ff157e24 */ /* 0x000fe4000f8e00ff */
[----:B-1----:R-:W-:Y:S01]  /*0200*/  IMAD.U32 R4, RZ, RZ, UR6 ;  /* 0x00000006ff047e24 */ /* 0x002fe2000f8e00ff */
[----:B--2---:R-:W-:Y:S01]  /*0210*/  MOV R9, UR5 ;  /* 0x0000000500097c02 */ /* 0x004fe20008000f00 */
[----:B------:R-:W-:Y:S02]  /*0220*/  IMAD.U32 R5, RZ, RZ, UR7 ;  /* 0x00000007ff057e24 */ /* 0x000fe4000f8e00ff */
[----:B------:R-:W-:-:S02]  /*0230*/  IMAD.U32 R6, RZ, RZ, UR6 ;  /* 0x00000006ff067e24 */ /* 0x000fc4000f8e00ff */
[----:B------:R-:W-:Y:S02]  /*0240*/  IMAD.U32 R7, RZ, RZ, UR7 ;  /* 0x00000007ff077e24 */ /* 0x000fe4000f8e00ff */
[----:B------:R-:W-:Y:S02]  /*0250*/  IMAD.U32 R8, RZ, RZ, UR4 ;  /* 0x00000004ff087e24 */ /* 0x000fe4000f8e00ff */
[----:B------:R-:W-:Y:S02]  /*0260*/  IMAD.U32 R28, RZ, RZ, UR4 ;  /* 0x00000004ff1c7e24 */ /* 0x000fe4000f8e00ff */
[----:B---34-:R-:W-:-:S07]  /*0270*/  IMAD.U32 R29, RZ, RZ, UR5 ;  /* 0x00000005ff1d7e24 */ /* 0x018fce000f8e00ff */
.L_x_7:
[C---:B------:R-:W-:Y:S01]  /*0280*/  ISETP.GE.U32.AND P1, PT, R20.reuse, -0x10000, PT ;  /* 0xffff00001400780c */ /* 0x040fe20003f26070 */
[----:B------:R-:W-:Y:S05]  /*0290*/  YIELD ;  /* 0x0000000000007946 */ /* 0x000fea0003800000 */
[----:B------:R-:W-:Y:S01]  /*02a0*/  ISETP.GE.U32.AND.EX P1, PT, R21, -0x1, PT, P1 ;  /* 0xffffffff1500780c */ /* 0x000fe20003f26110 */
[----:B------:R-:W-:Y:S01]  /*02b0*/  BSSY.RELIABLE B1, `(.L_x_2) ;  /* 0x000002e000017945 */ /* 0x000fe20003800100 */
[----:B------:R-:W-:Y:S01]  /*02c0*/  IADD3 R20, P3, PT, R20, 0x10000, RZ ;  /* 0x0001000014147810 */ /* 0x000fe20007f7e0ff */
[----:B------:R-:W-:Y:S01]  /*02d0*/  IMAD.MOV.U32 R32, RZ, RZ, R24 ;  /* 0x000000ffff207224 */ /* 0x000fe200078e0018 */
[----:B------:R-:W-:Y:S01]  /*02e0*/  MOV R31, R30 ;  /* 0x0000001e001f7202 */ /* 0x000fe20000000f00 */
[----:B------:R-:W-:-:S02]  /*02f0*/  IMAD.MOV.U32 R30, RZ, RZ, R25 ;  /* 0x000000ffff1e7224 */ /* 0x000fc400078e0019 */
[----:B------:R-:W-:Y:S01]  /*0300*/  IMAD.X R21, RZ, RZ, R21, P3 ;  /* 0x000000ffff157224 */ /* 0x000fe200018e0615 */
[----:B------:R-:W-:-:S05]  /*0310*/  ISETP.NE.U32.AND P3, PT, R20, RZ, PT ;  /* 0x000000ff1400720c */ /* 0x000fca0003f65070 */
[----:B------:R-:W-:Y:S01]  /*0320*/  @P1 IADD3 R6, P0, PT, R6, 0x1, RZ ;  /* 0x0000000106061810 */ /* 0x000fe20007f1e0ff */
[----:B------:R-:W-:-:S03]  /*0330*/  @P1 VIADD R17, R28, 0x1 ;  /* 0x000000011c111836 */ /* 0x000fc60000000000 */
[----:B------:R-:W-:Y:S01]  /*0340*/  @P1 ISETP.NE.U32.AND P2, PT, R6, RZ, PT ;  /* 0x000000ff0600120c */ /* 0x000fe20003f45070 */
[----:B------:R-:W-:Y:S01]  /*0350*/  @P1 IMAD.X R7, RZ, RZ, R7, P0 ;  /* 0x000000ffff071224 */ /* 0x000fe200000e0607 */
[----:B------:R-:W-:-:S04]  /*0360*/  PLOP3.LUT P0, PT, PT, PT, PT, 0x80, 0x8 ;  /* 0x000000000008781c */ /* 0x000fc80003f0f070 */
[----:B------:R-:W-:-:S04]  /*0370*/  @P1 ISETP.NE.AND.EX P2, PT, R7, RZ, PT, P2 ;  /* 0x000000ff0700120c */ /* 0x000fc80003f45320 */
[----:B------:R-:W-:Y:S02]  /*0380*/  @P1 PLOP3.LUT P0, PT, P2, PT, PT, 0x80, 0x8 ;  /* 0x000000000008181c */ /* 0x000fe4000170f070 */
[----:B------:R-:W-:-:S11]  /*0390*/  @P1 SEL R29, R29, RZ, P2 ;  /* 0x000000ff1d1d1207 */ /* 0x000fd60001000000 */
[----:B------:R-:W-:Y:S02]  /*03a0*/  @!P0 LOP3.LUT R28, R17, 0x7f, RZ, 0xc0, !PT ;  /* 0x0000007f111c8812 */ /* 0x000fe400078ec0ff */
[----:B------:R-:W-:-:S05]  /*03b0*/  IADD3 R22, P0, PT, R37, 0x1, RZ ;  /* 0x0000000125167810 */ /* 0x000fca0007f1e0ff */
[----:B------:R-:W-:Y:S01]  /*03c0*/  IMAD.X R23, RZ, RZ, R33, P0 ;  /* 0x000000ffff177224 */ /* 0x000fe200000e0621 */
[----:B------:R-:W-:-:S13]  /*03d0*/  LOP3.LUT P0, RZ, R21, 0x7, RZ, 0xc0, P3 ;  /* 0x0000000715ff7812 */ /* 0x000fda000180c0ff */
[----:B------:R-:W-:Y:S05]  /*03e0*/  @P0 BRA `(.L_x_3) ;  /* 0x0000000000680947 */ /* 0x000fea0003800000 */
[----:B------:R-:W0:Y:S01]  /*03f0*/  S2R R17, SR_LANEID ;  /* 0x0000000000117919 */ /* 0x000e220000000000 */
[----:B------:R-:W-:Y:S01]  /*0400*/  VOTEU.ANY UR4, UPT, PT ;  /* 0x0000000000047886 */ /* 0x000fe200038e0100 */
[----:B------:R-:W1:Y:S01]  /*0410*/  LDC.64 R26, c[0x0][0x3b0] ;  /* 0x0000ec00ff1a7b82 */ /* 0x000e620000000a00 */
[----:B------:R-:W0:Y:S08]  /*0420*/  FLO.U32 R36, UR4 ;  /* 0x0000000400247d00 */ /* 0x000e3000080e0000 */
[----:B------:R-:W1:Y:S01]  /*0430*/  POPC R34, UR4 ;  /* 0x0000000400227d09 */ /* 0x000e620008000000 */
[----:B0-----:R-:W-:-:S13]  /*0440*/  ISETP.EQ.U32.AND P0, PT, R36, R17, PT ;  /* 0x000000112400720c */ /* 0x001fda0003f02070 */
[----:B-1----:R-:W2:Y:S01]  /*0450*/  @P0 ATOMG.E.ADD.STRONG.GPU PT, R27, desc[UR10][R26.64], R34 ;  /* 0x800000221a1b09a8 */ /* 0x002ea200081ef10a */
[----:B------:R-:W-:Y:S01]  /*0460*/  IMAD.MOV.U32 R25, RZ, RZ, R30 ;  /* 0x000000ffff197224 */ /* 0x000fe200078e001e */
[----:B------:R-:W0:Y:S02]  /*0470*/  S2R R17, SR_LTMASK ;  /* 0x0000000000117919 */ /* 0x000e240000003900 */
[----:B0-----:R-:W-:-:S06]  /*0480*/  LOP3.LUT R17, R17, UR4, RZ, 0xc0, !PT ;  /* 0x0000000411117c12 */ /* 0x001fcc000f8ec0ff */
[----:B------:R-:W0:Y:S01]  /*0490*/  POPC R17, R17 ;  /* 0x0000001100117309 */ /* 0x000e220000000000 */
[----:B--2---:R-:W0:Y:S02]  /*04a0*/  SHFL.IDX PT, R35, R27, R36, 0x1f ;  /* 0x00001f241b237589 */ /* 0x004e2400000e0000 */
[----:B0-----:R-:W-:Y:S02]  /*04b0*/  IMAD.IADD R35, R35, 0x1, R17 ;  /* 0x0000000123237824 */ /* 0x001fe400078e0211 */
[----:B------:R-:W-:-:S03]  /*04c0*/  IMAD.MOV.U32 R17, RZ, RZ, R31 ;  /* 0x000000ffff117224 */ /* 0x000fc600078e001f */
[----:B------:R-:W-:-:S13]  /*04d0*/  ISETP.GE.U32.AND P0, PT, R35, UR12, PT ;  /* 0x0000000c23007c0c */ /* 0x000fda000bf06070 */
[----:B------:R-:W-:Y:S05]  /*04e0*/  @P0 BREAK.RELIABLE B1 ;  /* 0x0000000000010942 */ /* 0x000fea0003800100 */
[----:B------:R-:W-:Y:S05]  /*04f0*/  @P0 BRA `(.L_x_4) ;  /* 0x00000004005c0947 */ /* 0x000fea0003800000 */
[----:B------:R-:W0:Y:S01]  /*0500*/  LDC.64 R24, c[0x0][0x3a8] ;  /* 0x0000ea00ff187b82 */ /* 0x000e220000000a00 */
[----:B------:R-:W-:Y:S02]  /*0510*/  HFMA2 R26, -RZ, RZ, 0, 5.9604644775390625e-08 ;  /* 0x00000001ff1a7431 */ /* 0x000fe400000001ff */
[----:B------:R-:W-:Y:S02]  /*0520*/  IMAD.MOV.U32 R27, RZ, RZ, RZ ;  /* 0x000000ffff1b7224 */ /* 0x000fe400078e00ff */
[----:B0-----:R-:W-:-:S05]  /*0530*/  IMAD.WIDE.U32 R24, R35, 0x28, R24 ;  /* 0x0000002823187825 */ /* 0x001fca00078e0018 */
[----:B------:R0:W-:Y:S04]  /*0540*/  STG.E.64 desc[UR10][R24.64], R28 ;  /* 0x0000001c18007986 */ /* 0x0001e8000c101b0a */
[----:B------:R0:W-:Y:S04]  /*0550*/  STG.E.64 desc[UR10][R24.64+0x8], R6 ;  /* 0x0000080618007986 */ /* 0x0001e8000c101b0a */
[----:B------:R0:W-:Y:S04]  /*0560*/  STG.E.64 desc[UR10][R24.64+0x10], R20 ;  /* 0x0000101418007986 */ /* 0x0001e8000c101b0a */
[----:B------:R0:W-:Y:S04]  /*0570*/  STG.E.64 desc[UR10][R24.64+0x18], R22 ;  /* 0x0000181618007986 */ /* 0x0001e8000c101b0a */
[----:B------:R0:W-:Y:S02]  /*0580*/  STG.E.64 desc[UR10][R24.64+0x20], R26 ;  /* 0x0000201a18007986 */ /* 0x0001e4000c101b0a */
.L_x_3:
[----:B------:R-:W-:Y:S05]  /*0590*/  BSYNC.RELIABLE B1 ;  /* 0x0000000000017941 */ /* 0x000fea0003800100 */
.L_x_2:
[----:B0-----:R-:W-:Y:S01]  /*05a0*/  SHF.R.U32.HI R24, RZ, 0x2, R15 ;  /* 0x00000002ff187819 */ /* 0x001fe2000001160f */
[----:B------:R-:W-:Y:S01]  /*05b0*/  BSSY.RELIABLE B1, `(.L_x_5) ;  /* 0x000003e000017945 */ /* 0x000fe20003800100 */
[----:B------:R-:W-:Y:S02]  /*05c0*/  SHF.R.U32.HI R25, RZ, 0x2, R16 ;  /* 0x00000002ff197819 */ /* 0x000fe40000011610 */
[----:B------:R-:W-:Y:S01]  /*05d0*/  LOP3.LUT R24, R24, R15, RZ, 0x3c, !PT ;  /* 0x0000000f18187212 */ /* 0x000fe200078e3cff */
[----:B------:R-:W-:Y:S01]  /*05e0*/  IMAD.SHL.U32 R15, R30, 0x10, RZ ;  /* 0x000000101e0f7824 */ /* 0x000fe200078e00ff */
[----:B------:R-:W-:-:S03]  /*05f0*/  LOP3.LUT R25, R25, R16, RZ, 0x3c, !PT ;  /* 0x0000001019197212 */ /* 0x000fc600078e3cff */
[----:B------:R-:W-:-:S05]  /*0600*/  IMAD.SHL.U32 R17, R24, 0x2, RZ ;  /* 0x0000000218117824 */ /* 0x000fca00078e00ff */
[----:B------:R-:W-:-:S04]  /*0610*/  LOP3.LUT R15, R30, R15, R17, 0x96, !PT ;  /* 0x0000000f1e0f7212 */ /* 0x000fc800078e9611 */
[----:B------:R-:W-:Y:S01]  /*0620*/  LOP3.LUT R24, R15, R24, RZ, 0x3c, !PT ;  /* 0x000000180f187212 */ /* 0x000fe200078e3cff */
[----:B------:R-:W-:-:S03]  /*0630*/  IMAD.SHL.U32 R15, R25, 0x2, RZ ;  /* 0x00000002190f7824 */ /* 0x000fc600078e00ff */
[----:B------:R-:W-:Y:S01]  /*0640*/  IADD3 R17, PT, PT, R14, 0x587c5, R24 ;  /* 0x000587c50e117810 */ /* 0x000fe20007ffe018 */
[----:B------:R-:W-:Y:S02]  /*0650*/  IMAD.SHL.U32 R16, R24, 0x10, RZ ;  /* 0x0000001018107824 */ /* 0x000fe400078e00ff */
[----:B------:R-:W-:-:S03]  /*0660*/  VIADD R14, R14, 0xb0f8a ;  /* 0x000b0f8a0e0e7836 */ /* 0x000fc60000000000 */
[----:B------:R-:W-:Y:S01]  /*0670*/  LOP3.LUT R15, R25, R15, R16, 0x96, !PT ;  /* 0x0000000f190f7212 */ /* 0x000fe200078e9610 */
[----:B------:R-:W-:-:S03]  /*0680*/  IMAD.WIDE.U32 R16, R17, 0x1000, R2 ;  /* 0x0000100011107825 */ /* 0x000fc600078e0002 */
[----:B------:R-:W-:-:S05]  /*0690*/  LOP3.LUT R25, R15, R24, RZ, 0x3c, !PT ;  /* 0x000000180f197212 */ /* 0x000fca00078e3cff */
[----:B------:R-:W-:-:S05]  /*06a0*/  IMAD.IADD R15, R25, 0x1, R14 ;  /* 0x00000001190f7824 */ /* 0x000fca00078e020e */
[----:B------:R-:W-:-:S04]  /*06b0*/  LOP3.LUT R15, R15, 0xfff, RZ, 0xc0, !PT ;  /* 0x00000fff0f0f7812 */ /* 0x000fc800078ec0ff */
[----:B------:R-:W-:-:S04]  /*06c0*/  IADD3 R26, P0, PT, R15, R16, RZ ;  /* 0x000000100f1a7210 */ /* 0x000fc80007f1e0ff */
[----:B------:R-:W-:Y:S02]  /*06d0*/  IADD3.X R27, PT, PT, RZ, R17, RZ, P0, !PT ;  /* 0x00000011ff1b7210 */ /* 0x000fe400007fe4ff */
[C---:B------:R-:W-:Y:S02]  /*06e0*/  ISETP.GE.U32.AND P1, PT, R26.reuse, R2, PT ;  /* 0x000000021a00720c */ /* 0x040fe40003f26070 */
[----:B------:R-:W-:Y:S02]  /*06f0*/  ISETP.NE.U32.AND P3, PT, R26, RZ, PT ;  /* 0x000000ff1a00720c */ /* 0x000fe40003f65070 */
[C---:B------:R-:W-:Y:S02]  /*0700*/  ISETP.GE.U32.AND.EX P1, PT, R27.reuse, R3, PT, P1 ;  /* 0x000000031b00720c */ /* 0x040fe40003f26110 */
[----:B------:R-:W-:-:S11]  /*0710*/  LOP3.LUT P3, RZ, R27, 0x7, RZ, 0xc0, P3 ;  /* 0x000000071bff7812 */ /* 0x000fd6000186c0ff */
[----:B------:R-:W-:Y:S01]  /*0720*/  @!P1 IADD3 R4, P0, PT, R4, 0x1, RZ ;  /* 0x0000000104049810 */ /* 0x000fe20007f1e0ff */
[----:B------:R-:W-:-:S03]  /*0730*/  @!P1 VIADD R2, R8, 0x1 ;  /* 0x0000000108029836 */ /* 0x000fc60000000000 */
[----:B------:R-:W-:Y:S01]  /*0740*/  @!P1 ISETP.NE.U32.AND P2, PT, R4, RZ, PT ;  /* 0x000000ff0400920c */ /* 0x000fe20003f45070 */
[----:B------:R-:W-:Y:S01]  /*0750*/  @!P1 IMAD.X R5, RZ, RZ, R5, P0 ;  /* 0x000000ffff059224 */ /* 0x000fe200000e0605 */
[----:B------:R-:W-:-:S04]  /*0760*/  PLOP3.LUT P0, PT, PT, PT, PT, 0x80, 0x8 ;  /* 0x000000000008781c */ /* 0x000fc80003f0f070 */
[----:B------:R-:W-:-:S04]  /*0770*/  @!P1 ISETP.NE.AND.EX P2, PT, R5, RZ, PT, P2 ;  /* 0x000000ff0500920c */ /* 0x000fc80003f45320 */
[----:B------:R-:W-:Y:S02]  /*0780*/  @!P1 PLOP3.LUT P0, PT, P2, PT, PT, 0x80, 0x8 ;  /* 0x000000000008981c */ /* 0x000fe4000170f070 */
[----:B------:R-:W-:-:S11]  /*0790*/  @!P1 SEL R9, R9, RZ, P2 ;  /* 0x000000ff09099207 */ /* 0x000fd60001000000 */
[----:B------:R-:W-:Y:S01]  /*07a0*/  @!P0 LOP3.LUT R8, R2, 0x7f, RZ, 0xc0, !PT ;  /* 0x0000007f02088812 */ /* 0x000fe200078ec0ff */
[----:B------:R-:W-:Y:S06]  /*07b0*/  @P3 BRA `(.L_x_6) ;  /* 0x0000000000743947 */ /* 0x000fec0003800000 */
[----:B------:R-:W0:Y:S01]  /*07c0*/  S2R R17, SR_LANEID ;  /* 0x0000000000117919 */ /* 0x000e220000000000 */
[----:B------:R-:W-:Y:S01]  /*07d0*/  VOTEU.ANY UR4, UPT, PT ;  /* 0x0000000000047886 */ /* 0x000fe200038e0100 */
[----:B------:R-:W1:Y:S01]  /*07e0*/  LDC.64 R2, c[0x0][0x3b0] ;  /* 0x0000ec00ff027b82 */ /* 0x000e620000000a00 */
[----:B------:R-:W0:Y:S08]  /*07f0*/  FLO.U32 R34, UR4 ;  /* 0x0000000400227d00 */ /* 0x000e3000080e0000 */
[----:B------:R-:W1:Y:S01]  /*0800*/  POPC R15, UR4 ;  /* 0x00000004000f7d09 */ /* 0x000e620008000000 */
[----:B0-----:R-:W-:-:S13]  /*0810*/  ISETP.EQ.U32.AND P0, PT, R34, R17, PT ;  /* 0x000000112200720c */ /* 0x001fda0003f02070 */
[----:B-1----:R0:W2:Y:S01]  /*0820*/  @P0 ATOMG.E.ADD.STRONG.GPU PT, R3, desc[UR10][R2.64], R15 ;  /* 0x8000000f020309a8 */ /* 0x0020a200081ef10a */
[----:B------:R-:W-:Y:S02]  /*0830*/  IMAD.MOV.U32 R37, RZ, RZ, R22 ;  /* 0x000000ffff257224 */ /* 0x000fe400078e0016 */
[----:B------:R-:W-:Y:S01]  /*0840*/  IMAD.MOV.U32 R33, RZ, RZ, R23 ;  /* 0x000000ffff217224 */ /* 0x000fe200078e0017 */
[----:B------:R-:W1:Y:S01]  /*0850*/  S2R R36, SR_LTMASK ;  /* 0x0000000000247919 */ /* 0x000e620000003900 */
[----:B------:R-:W-:Y:S02]  /*0860*/  IMAD.MOV.U32 R17, RZ, RZ, R30 ;  /* 0x000000ffff117224 */ /* 0x000fe400078e001e */
[----:B------:R-:W-:Y:S01]  /*0870*/  IMAD.MOV.U32 R16, RZ, RZ, R32 ;  /* 0x000000ffff107224 */ /* 0x000fe200078e0020 */
[----:B0-----:R-:W-:Y:S02]  /*0880*/  MOV R15, R31 ;  /* 0x0000001f000f7202 */ /* 0x001fe40000000f00 */
[----:B-1----:R-:W-:-:S06]  /*0890*/  LOP3.LUT R36, R36, UR4, RZ, 0xc0, !PT ;  /* 0x0000000424247c12 */ /* 0x002fcc000f8ec0ff */
[----:B------:R-:W0:Y:S01]  /*08a0*/  POPC R36, R36 ;  /* 0x0000002400247309 */ /* 0x000e220000000000 */
[----:B--2---:R-:W0:Y:S02]  /*08b0*/  SHFL.IDX PT, R35, R3, R34, 0x1f ;  /* 0x00001f2203237589 */ /* 0x004e2400000e0000 */
[----:B0-----:R-:W-:-:S05]  /*08c0*/  IMAD.IADD R35, R35, 0x1, R36 ;  /* 0x0000000123237824 */ /* 0x001fca00078e0224 */
[----:B------:R-:W-:-:S13]  /*08d0*/  ISETP.GE.U32.AND P0, PT, R35, UR12, PT ;  /* 0x0000000c23007c0c */ /* 0x000fda000bf06070 */
[----:B------:R-:W-:Y:S05]  /*08e0*/  @P0 BREAK.RELIABLE B1 ;  /* 0x0000000000010942 */ /* 0x000fea0003800100 */
[----:B------:R-:W-:Y:S05]  /*08f0*/  @P0 BRA `(.L_x_4) ;  /* 0x00000000005c0947 */ /* 0x000fea0003800000 */
[----:B------:R-:W0:Y:S01]  /*0900*/  LDC.64 R2, c[0x0][0x3a8] ;  /* 0x0000ea00ff027b82 */ /* 0x000e220000000a00 */
[----:B------:R-:W-:Y:S02]  /*0910*/  IMAD.MOV.U32 R16, RZ, RZ, R22 ;  /* 0x000000ffff107224 */ /* 0x000fe400078e0016 */
[----:B------:R-:W-:Y:S02]  /*0920*/  IMAD.MOV.U32 R17, RZ, RZ, R23 ;  /* 0x000000ffff117224 */ /* 0x000fe400078e0017 */
[----:B0-----:R-:W-:-:S05]  /*0930*/  IMAD.WIDE.U32 R2, R35, 0x28, R2 ;  /* 0x0000002823027825 */ /* 0x001fca00078e0002 */
[----:B------:R0:W-:Y:S04]  /*0940*/  STG.E.64 desc[UR10][R2.64], R8 ;  /* 0x0000000802007986 */ /* 0x0001e8000c101b0a */
[----:B------:R0:W-:Y:S04]  /*0950*/  STG.E.64 desc[UR10][R2.64+0x8], R4 ;  /* 0x0000080402007986 */ /* 0x0001e8000c101b0a */
[----:B------:R0:W-:Y:S04]  /*0960*/  STG.E.64 desc[UR10][R2.64+0x10], R26 ;  /* 0x0000101a02007986 */ /* 0x0001e8000c101b0a */
[----:B------:R0:W-:Y:S04]  /*0970*/  STG.E.64 desc[UR10][R2.64+0x18], R16 ;  /* 0x0000181002007986 */ /* 0x0001e8000c101b0a */
[----:B------:R0:W-:Y:S02]  /*0980*/  STG.E.64 desc[UR10][R2.64+0x20], RZ ;  /* 0x000020ff02007986 */ /* 0x0001e4000c101b0a */
.L_x_6:
[----:B------:R-:W-:Y:S05]  /*0990*/  BSYNC.RELIABLE B1 ;  /* 0x0000000000017941 */ /* 0x000fea0003800100 */
.L_x_5:
[----:B------:R-:W1:Y:S02]  /*09a0*/  LDC.64 R34, c[0x0][0x3b0] ;  /* 0x0000ec00ff227b82 */ /* 0x000e640000000a00 */
[----:B-1----:R-:W2:Y:S01]  /*09b0*/  LDG.E R34, desc[UR10][R34.64] ;  /* 0x0000000a22227981 */ /* 0x002ea2000c1e1900 */
[----:B------:R-:W-:Y:S01]  /*09c0*/  ISETP.GE.U32.AND P0, PT, R22, UR14, PT ;  /* 0x0000000e16007c0c */ /* 0x000fe2000bf06070 */
[----:B0-----:R-:W-:Y:S01]  /*09d0*/  IMAD.MOV.U32 R2, RZ, RZ, R26 ;  /* 0x000000ffff027224 */ /* 0x001fe200078e001a */
[----:B------:R-:W-:Y:S01]  /*09e0*/  MOV R15, R31 ;  /* 0x0000001f000f7202 */ /* 0x000fe20000000f00 */
[----:B------:R-:W-:Y:S01]  /*09f0*/  IMAD.MOV.U32 R3, RZ, RZ, R27 ;  /* 0x000000ffff037224 */ /* 0x000fe200078e001b */
[----:B------:R-:W-:Y:S01]  /*0a00*/  ISETP.GE.U32.AND.EX P0, PT, R23, UR15, PT, P0 ;  /* 0x0000000f17007c0c */ /* 0x000fe2000bf06100 */
[----:B------:R-:W-:Y:S02]  /*0a10*/  IMAD.MOV.U32 R37, RZ, RZ, R22 ;  /* 0x000000ffff257224 */ /* 0x000fe400078e0016 */
[----:B------:R-:W-:-:S02]  /*0a20*/  IMAD.MOV.U32 R33, RZ, RZ, R23 ;  /* 0x000000ffff217224 */ /* 0x000fc400078e0017 */
[----:B------:R-:W-:Y:S02]  /*0a30*/  IMAD.MOV.U32 R16, RZ, RZ, R32 ;  /* 0x000000ffff107224 */ /* 0x000fe400078e0020 */
[----:B------:R-:W-:Y:S01]  /*0a40*/  IMAD.MOV.U32 R17, RZ, RZ, R30 ;  /* 0x000000ffff117224 */ /* 0x000fe200078e001e */
[----:B--2---:R-:W-:-:S13]  /*0a50*/  ISETP.LT.U32.AND P1, PT, R34, UR12, PT ;  /* 0x0000000c22007c0c */ /* 0x004fda000bf21070 */
[----:B------:R-:W-:Y:S05]  /*0a60*/  @!P0 BRA P1, `(.L_x_7) ;  /* 0xfffffff800048947 */ /* 0x000fea000083ffff */
.L_x_4:
[----:B------:R-:W-:Y:S05]  /*0a70*/  BSYNC B0 ;  /* 0x0000000000007941 */ /* 0x000fea0003800000 */
.L_x_1:
[----:B------:R-:W-:-:S04]  /*0a80*/  LEA R4, P0, R22, R37, 0x10 ;  /* 0x0000002516047211 */ /* 0x000fc800078080ff */
[----:B------:R-:W-:-:S09]  /*0a90*/  LEA.HI.X R5, R22, R33, R23, 0x10, P0 ;  /* 0x0000002116057211 */ /* 0x000fd200000f8417 */
.L_x_0:
[----:B------:R-:W0:Y:S02]  /*0aa0*/  LDC.64 R2, c[0x0][0x3a0] ;  /* 0x0000e800ff027b82 */ /* 0x000e240000000a00 */
[----:B0-----:R-:W2:Y:S01]  /*0ab0*/  ATOMG.E.ADD.64.STRONG.GPU PT, R2, desc[UR10][R2.64], R4 ;  /* 0x80000004020279a8 */ /* 0x001ea200081ef50a */
[----:B------:R-:W-:Y:S01]  /*0ac0*/  BSSY.RECONVERGENT B0, `(.L_x_8) ;  /* 0x0000017000007945 */ /* 0x000fe20003800200 */
[----:B--2---:R-:W-:Y:S02]  /*0ad0*/  LOP3.LUT R6, RZ, R2, RZ, 0x33, !PT ;  /* 0x00000002ff067212 */ /* 0x004fe400078e33ff */
[----:B------:R-:W-:Y:S02]  /*0ae0*/  LOP3.LUT R7, RZ, R3, RZ, 0x33, !PT ;  /* 0x00000003ff077212 */ /* 0x000fe400078e33ff */
[----:B------:R-:W-:-:S04]  /*0af0*/  ISETP.GT.U32.AND P0, PT, R4, R6, PT ;  /* 0x000000060400720c */ /* 0x000fc80003f04070 */
[----:B------:R-:W-:-:S13]  /*0b00*/  ISETP.GT.U32.AND.EX P0, PT, R5, R7, PT, P0 ;  /* 0x000000070500720c */ /* 0x000fda0003f04100 */
[----:B------:R-:W-:Y:S05]  /*0b10*/  @!P0 BRA `(.L_x_9) ;  /* 0x0000000000448947 */ /* 0x000fea0003800000 */
[----:B------:R-:W0:Y:S01]  /*0b20*/  S2R R2, SR_LANEID ;  /* 0x0000000000027919 */ /* 0x000e220000000000 */
[----:B------:R-:W1:Y:S01]  /*0b30*/  LDCU.64 UR8, c[0x0][0x3a0] ;  /* 0x00007400ff0877ac */ /* 0x000e620008000a00 */
[----:B------:R-:W-:Y:S02]  /*0b40*/  VOTEU.ANY UR4, UPT, PT ;  /* 0x0000000000047886 */ /* 0x000fe400038e0100 */
[----:B------:R-:W-:Y:S02]  /*0b50*/  UPOPC UR6, UR4 ;  /* 0x00000004000672bf */ /* 0x000fe40008000000 */
[----:B------:R-:W-:Y:S02]  /*0b60*/  UFLO.U32 UR5, UR4 ;  /* 0x00000004000572bd */ /* 0x000fe400080e0000 */
[----:B------:R-:W-:Y:S01]  /*0b70*/  UIMAD.WIDE.U32 UR6, UR6, 0x1, URZ ;  /* 0x00000001060678a5 */ /* 0x000fe2000f8e00ff */
[----:B------:R-:W-:-:S03]  /*0b80*/  UMOV UR4, URZ ;  /* 0x000000ff00047c82 */ /* 0x000fc60008000000 */
[----:B------:R-:W-:Y:S02]  /*0b90*/  UIADD3 UR4, UPT, UPT, UR7, UR4, URZ ;  /* 0x0000000407047290 */ /* 0x000fe4000fffe0ff */
[----:B------:R-:W-:Y:S01]  /*0ba0*/  IMAD.U32 R3, RZ, RZ, UR7 ;  /* 0x00000007ff037e24 */ /* 0x000fe2000f8e00ff */
[----:B-1----:R-:W-:-:S03]  /*0bb0*/  UIADD3 UR8, UP0, UPT, UR8, 0x8, URZ ;  /* 0x0000000808087890 */ /* 0x002fc6000ff1e0ff */
[----:B------:R-:W-:Y:S01]  /*0bc0*/  IMAD.U32 R3, RZ, RZ, UR4 ;  /* 0x00000004ff037e24 */ /* 0x000fe2000f8e00ff */
[----:B------:R-:W-:Y:S02]  /*0bd0*/  UIADD3.X UR9, UPT, UPT, URZ, UR9, URZ, UP0, !UPT ;  /* 0x00000009ff097290 */ /* 0x000fe400087fe4ff */
[----:B------:R-:W-:-:S04]  /*0be0*/  IMAD.U32 R4, RZ, RZ, UR8 ;  /* 0x00000008ff047e24 */ /* 0x000fc8000f8e00ff */
[----:B------:R-:W-:Y:S01]  /*0bf0*/  IMAD.U32 R5, RZ, RZ, UR9 ;  /* 0x00000009ff057e24 */ /* 0x000fe2000f8e00ff */
[----:B0-----:R-:W-:Y:S01]  /*0c00*/  ISETP.EQ.U32.AND P0, PT, R2, UR5, PT ;  /* 0x0000000502007c0c */ /* 0x001fe2000bf02070 */
[----:B------:R-:W-:-:S12]  /*0c10*/  IMAD.U32 R2, RZ, RZ, UR6 ;  /* 0x00000006ff027e24 */ /* 0x000fd8000f8e00ff */
[----:B------:R0:W-:Y:S02]  /*0c20*/  @P0 REDG.E.ADD.64.STRONG.GPU desc[UR10][R4.64], R2 ;  /* 0x000000020400098e */ /* 0x0001e4000c12e50a */
.L_x_9:
[----:B------:R-:W-:Y:S05]  /*0c30*/  BSYNC.RECONVERGENT B0 ;  /* 0x0000000000007941 */ /* 0x000fea0003800200 */
.L_x_8:
[----:B-----5:R-:W-:Y:S04]  /*0c40*/  STG.E.64 desc[UR10][R10.64], R14 ;  /* 0x0000000e0a007986 */ /* 0x020fe8000c101b0a */
[----:B------:R-:W-:Y:S04]  /*0c50*/  STG.E.64 desc[UR10][R10.64+0x8], R16 ;  /* 0x000008100a007986 */ /* 0x000fe8000c101b0a */
[----:B------:R-:W-:Y:S04]  /*0c60*/  STG.E.64 desc[UR10][R10.64+0x10], R24 ;  /* 0x000010180a007986 */ /* 0x000fe8000c101b0a */
[----:B------:R-:W-:Y:S04]  /*0c70*/  STG.E.64 desc[UR10][R10.64+0x18], R18 ;  /* 0x000018120a007986 */ /* 0x000fe8000c101b0a */
[----:B------:R-:W-:Y:S04]  /*0c80*/  STG.E.64 desc[UR10][R10.64+0x28], R12 ;  /* 0x0000280c0a007986 */ /* 0x000fe8000c101b0a */
[----:B------:R-:W-:Y:S01]  /*0c90*/  STG.E desc[UR10][R10.64+0x20], R0 ;  /* 0x000020000a007986 */ /* 0x000fe2000c10190a */
[----:B------:R-:W-:Y:S05]  /*0ca0*/  EXIT ;  /* 0x000000000000794d */ /* 0x000fea0003800000 */
.L_x_10:
[----:B------:R-:W-:-:S00]  /*0cb0*/  BRA `(.L_x_10) ;  /* 0xfffffffc00fc7947 */ /* 0x000fc0000383ffff */
[----:B------:R-:W-:-:S00]  /*0cc0*/  NOP ;  /* 0x0000000000007918 */ /* 0x000fc00000000000 */
        /* <DEDUP_REMOVED lines=11> */
.L_x_20:


//--------------------- .text._Z18init_curand_statesP17curandStateXORWOWy --------------------------
	.section	.text._Z18init_curand_statesP17curandStateXORWOWy,"ax",@progbits
	.align	128
        .global         _Z18init_curand_statesP17curandStateXORWOWy
        .type           _Z18init_curand_statesP17curandStateXORWOWy,@function
        .size           _Z18init_curand_statesP17curandStateXORWOWy,(.L_x_21 - _Z18init_curand_statesP17curandStateXORWOWy)
        .other          _Z18init_curand_statesP17curandStateXORWOWy,@"STO_CUDA_ENTRY STV_DEFAULT"
_Z18init_curand_statesP17curandStateXORWOWy:
.text._Z18init_curand_statesP17curandStateXORWOWy:
[----:B------:R-:W-:Y:S01]  /*0000*/  LDC R1, c[0x0][0x37c] ;  /* 0x0000df00ff017b82 */ /* 0x000fe20000000800 */
[----:B------:R-:W0:Y:S07]  /*0010*/  S2R R4, SR_TID.X ;  /* 0x0000000000047919 */ /* 0x000e2e0000002100 */
[----:B------:R-:W1:Y:S01]  /*0020*/  LDC.64 R2, c[0x0][0x388] ;  /* 0x0000e200ff027b82 */ /* 0x000e620000000a00 */
[----:B------:R-:W2:Y:S01]  /*0030*/  LDCU.64 UR4, c[0x0][0x358] ;  /* 0x00006b00ff0477ac */ /* 0x000ea20008000a00 */
[----:B------:R-:W-:Y:S06]  /*0040*/  BSSY.RECONVERGENT B0, `(.L_x_11) ;  /* 0x00000e5000007945 */ /* 0x000fec0003800200 */
[----:B------:R-:W0:Y:S08]  /*0050*/  S2UR UR6, SR_CTAID.X ;  /* 0x00000000000679c3 */ /* 0x000e300000002500 */
[----:B------:R-:W0:Y:S08]  /*0060*/  LDC R13, c[0x0][0x360] ;  /* 0x0000d800ff0d7b82 */ /* 0x000e300000000800 */
[----:B------:R-:W3:Y:S01]  /*0070*/  LDC.64 R6, c[0x0][0x380] ;  /* 0x0000e000ff067b82 */ /* 0x000ee20000000a00 */
[----:B-1----:R-:W-:-:S02]  /*0080*/  LOP3.LUT R0, R2, 0xaad26b49, RZ, 0x3c, !PT ;  /* 0xaad26b4902007812 */ /* 0x002fc400078e3cff */
[----:B------:R-:W-:-:S03]  /*0090*/  LOP3.LUT R2, R3, 0xf7dcefdd, RZ, 0x3c, !PT ;  /* 0xf7dcefdd03027812 */ /* 0x000fc600078e3cff */
[----:B------:R-:W-:Y:S02]  /*00a0*/  IMAD R0, R0, 0x4182bed5, RZ ;  /* 0x4182bed500007824 */ /* 0x000fe400078e02ff */
[----:B------:R-:W-:Y:S02]  /*00b0*/  IMAD R3, R2, -0x658354e5, RZ ;  /* 0x9a7cab1b02037824 */ /* 0x000fe400078e02ff */
[C---:B------:R-:W-:Y:S01]  /*00c0*/  VIADD R5, R0.reuse, 0x75bcd15 ;  /* 0x075bcd1500057836 */ /* 0x040fe20000000000 */
[C---:B------:R-:W-:Y:S01]  /*00d0*/  LOP3.LUT R8, R0.reuse, 0x159a55e5, RZ, 0x3c, !PT ;  /* 0x159a55e500087812 */ /* 0x040fe200078e3cff */
[C---:B------:R-:W-:Y:S01]  /*00e0*/  VIADD R11, R0.reuse, 0x583f19 ;  /* 0x00583f19000b7836 */ /* 0x040fe20000000000 */
[C---:B------:R-:W-:Y:S01]  /*00f0*/  LOP3.LUT R10, R3.reuse, 0x5491333, RZ, 0x3c, !PT ;  /* 0x05491333030a7812 */ /* 0x040fe200078e3cff */
[----:B------:R-:W-:Y:S02]  /*0100*/  VIADD R9, R3, 0x1f123bb5 ;  /* 0x1f123bb503097836 */ /* 0x000fe40000000000 */
[----:B0-----:R-:W-:Y:S01]  /*0110*/  IMAD R13, R13, UR6, R4 ;  /* 0x000000060d0d7c24 */ /* 0x001fe2000f8e0204 */
[----:B------:R-:W-:-:S04]  /*0120*/  IADD3 R4, PT, PT, R0, 0x64f0c9, R3 ;  /* 0x0064f0c900047810 */ /* 0x000fc80007ffe003 */
[C---:B------:R-:W-:Y:S01]  /*0130*/  ISETP.NE.AND P0, PT, R13.reuse, RZ, PT ;  /* 0x000000ff0d00720c */ /* 0x040fe20003f05270 */
[----:B---3--:R-:W-:-:S05]  /*0140*/  IMAD.WIDE R6, R13, 0x30, R6 ;  /* 0x000000300d067825 */ /* 0x008fca00078e0206 */
[----:B--2---:R0:W-:Y:S04]  /*0150*/  STG.E.64 desc[UR4][R6.64], R4 ;  /* 0x0000000406007986 */ /* 0x0041e8000c101b04 */
[----:B------:R0:W-:Y:S04]  /*0160*/  STG.E.64 desc[UR4][R6.64+0x8], R8 ;  /* 0x0000080806007986 */ /* 0x0001e8000c101b04 */
[----:B------:R0:W-:Y:S01]  /*0170*/  STG.E.64 desc[UR4][R6.64+0x10], R10 ;  /* 0x0000100a06007986 */ /* 0x0001e2000c101b04 */
[----:B------:R-:W-:Y:S05]  /*0180*/  @!P0 BRA `(.L_x_12) ;  /* 0x0000000c00408947 */ /* 0x000fea0003800000 */
[----:B------:R-:W-:Y:S01]  /*0190*/  SHF.R.S32.HI R0, RZ, 0x1f, R13 ;  /* 0x0000001fff007819 */ /* 0x000fe2000001140d */
[----:B------:R-:W-:-:S07]  /*01a0*/  IMAD.MOV.U32 R12, RZ, RZ, RZ ;  /* 0x000000ffff0c7224 */ /* 0x000fce00078e00ff */
.L_x_18:
[----:B-1----:R-:W-:Y:S01]  /*01b0*/  LOP3.LUT R2, R13, 0x3, RZ, 0xc0, !PT ;  /* 0x000000030d027812 */ /* 0x002fe200078ec0ff */
[----:B------:R-:W-:Y:S03]  /*01c0*/  BSSY.RECONVERGENT B1, `(.L_x_13) ;  /* 0x00000c6000017945 */ /* 0x000fe60003800200 */
[----:B------:R-:W-:-:S04]  /*01d0*/  ISETP.NE.U32.AND P0, PT, R2, RZ, PT ;  /* 0x000000ff0200720c */ /* 0x000fc80003f05070 */
[----:B------:R-:W-:-:S13]  /*01e0*/  ISETP.NE.AND.EX P0, PT, RZ, RZ, PT, P0 ;  /* 0x000000ffff00720c */ /* 0x000fda0003f05300 */
[----:B------:R-:W-:Y:S05]  /*01f0*/  @!P0 BRA `(.L_x_14) ;  /* 0x0000000c00088947 */ /* 0x000fea0003800000 */
[----:B0-----:R-:W0:Y:S01]  /*0200*/  LDC.64 R8, c[0x4][RZ] ;  /* 0x01000000ff087b82 */ /* 0x001e220000000a00 */
[----:B------:R-:W-:Y:S02]  /*0210*/  IMAD.MOV.U32 R14, RZ, RZ, RZ ;  /* 0x000000ffff0e7224 */ /* 0x000fe400078e00ff */
[----:B0-----:R-:W-:-:S07]  /*0220*/  IMAD.WIDE.U32 R8, R12, 0xc80, R8 ;  /* 0x00000c800c087825 */ /* 0x001fce00078e0008 */
.L_x_17:
[----:B-1----:R-:W-:Y:S01]  /*0230*/  IMAD.MOV.U32 R15, RZ, RZ, RZ ;  /* 0x000000ffff0f7224 */ /* 0x002fe200078e00ff */
[----:B------:R-:W-:Y:S01]  /*0240*/  CS2R R2, SRZ ;  /* 0x0000000000027805 */ /* 0x000fe2000001ff00 */
[----:B------:R-:W-:Y:S01]  /*0250*/  IMAD.MOV.U32 R17, RZ, RZ, RZ ;  /* 0x000000ffff117224 */ /* 0x000fe200078e00ff */
[----:B------:R-:W-:-:S07]  /*0260*/  CS2R R4, SRZ ;  /* 0x0000000000047805 */ /* 0x000fce000001ff00 */
.L_x_16:
[----:B------:R-:W-:-:S05]  /*0270*/  IMAD.WIDE.U32 R10, R17, 0x4, R6 ;  /* 0x00000004110a7825 */ /* 0x000fca00078e0006 */
[----:B------:R0:W5:Y:S01]  /*0280*/  LDG.E R16, desc[UR4][R10.64+0x4] ;  /* 0x000004040a107981 */ /* 0x000162000c1e1900 */
[----:B------:R-:W-:-:S07]  /*0290*/  IMAD.MOV.U32 R19, RZ, RZ, RZ ;  /* 0x000000ffff137224 */ /* 0x000fce00078e00ff */
.L_x_15:
[----:B-----5:R-:W-:Y:S01]  /*02a0*/  SHF.R.U32.HI R24, RZ, R19, R16 ;  /* 0x00000013ff187219 */ /* 0x020fe20000011610 */
[----:B0-----:R-:W-:-:S03]  /*02b0*/  IMAD.SHL.U32 R10, R17, 0x20, RZ ;  /* 0x00000020110a7824 */ /* 0x001fc600078e00ff */
[----:B------:R-:W-:Y:S01]  /*02c0*/  LOP3.LUT R11, R24, 0x1, RZ, 0xc0, !PT ;  /* 0x00000001180b7812 */ /* 0x000fe200078ec0ff */
[----:B------:R-:W-:-:S03]  /*02d0*/  IMAD.IADD R10, R10, 0x1, R19 ;  /* 0x000000010a0a7824 */ /* 0x000fc600078e0213 */
[----:B------:R-:W-:Y:S01]  /*02e0*/  ISETP.NE.U32.AND P0, PT, R11, 0x1, PT ;  /* 0x000000010b00780c */ /* 0x000fe20003f05070 */
[----:B------:R-:W-:-:S03]  /*02f0*/  IMAD R11, R10, 0x5, RZ ;  /* 0x000000050a0b7824 */ /* 0x000fc600078e02ff */
[----:B------:R-:W-:Y:S01]  /*0300*/  R2P PR, R24, 0x7e ;  /* 0x0000007e18007804 */ /* 0x000fe20000000000 */
[----:B------:R-:W-:-:S08]  /*0310*/  IMAD.WIDE.U32 R10, R11, 0x4, R8 ;  /* 0x000000040b0a7825 */ /* 0x000fd000078e0008 */
[----:B------:R-:W2:Y:S04]  /*0320*/  @!P0 LDG.E R18, desc[UR4][R10.64] ;  /* 0x000000040a128981 */ /* 0x000ea8000c1e1900 */
[----:B------:R-:W3:Y:S04]  /*0330*/  @!P0 LDG.E R20, desc[UR4][R10.64+0x10] ;  /* 0x000010040a148981 */ /* 0x000ee8000c1e1900 */
[----:B------:R-:W4:Y:S04]  /*0340*/  @P1 LDG.E R22, desc[UR4][R10.64+0x14] ;  /* 0x000014040a161981 */ /* 0x000f28000c1e1900 */
[----:B------:R-:W4:Y:S04]  /*0350*/  @P2 LDG.E R26, desc[UR4][R10.64+0x28] ;  /* 0x000028040a1a2981 */ /* 0x000f28000c1e1900 */
[----:B------:R-:W4:Y:S04]  /*0360*/  @!P0 LDG.E R21, desc[UR4][R10.64+0x4] ;  /* 0x000004040a158981 */ /* 0x000f28000c1e1900 */
[----:B------:R-:W4:Y:S04]  /*0370*/  @!P0 LDG.E R23, desc[UR4][R10.64+0xc] ;  /* 0x00000c040a178981 */ /* 0x000f28000c1e1900 */
[----:B------:R-:W4:Y:S04]  /*0380*/  @P1 LDG.E R25, desc[UR4][R10.64+0x18] ;  /* 0x000018040a191981 */ /* 0x000f28000c1e1900 */
[----:B------:R-:W4:Y:S04]  /*0390*/  @P3 LDG.E R28, desc[UR4][R10.64+0x3c] ;  /* 0x00003c040a1c3981 */ /* 0x000f28000c1e1900 */
[----:B------:R-:W4:Y:S01]  /*03a0*/  @P6 LDG.E R27, desc[UR4][R10.64+0x7c] ;  /* 0x00007c040a1b6981 */ /* 0x000f22000c1e1900 */
[----:B--2---:R-:W-:-:S03]  /*03b0*/  @!P0 LOP3.LUT R15, R15, R18, RZ, 0x3c, !PT ;  /* 0x000000120f0f8212 */ /* 0x004fc600078e3cff */
[----:B------:R-:W2:Y:S01]  /*03c0*/  @!P0 LDG.E R18, desc[UR4][R10.64+0x8] ;  /* 0x000008040a128981 */ /* 0x000ea2000c1e1900 */
[----:B---3--:R-:W-:-:S03]  /*03d0*/  @!P0 LOP3.LUT R3, R3, R20, RZ, 0x3c, !PT ;  /* 0x0000001403038212 */ /* 0x008fc600078e3cff */
[----:B------:R-:W3:Y:S01]  /*03e0*/  @P1 LDG.E R20, desc[UR4][R10.64+0x24] ;  /* 0x000024040a141981 */ /* 0x000ee2000c1e1900 */
[----:B----4-:R-:W-:-:S03]  /*03f0*/  @P1 LOP3.LUT R15, R15, R22, RZ, 0x3c, !PT ;  /* 0x000000160f0f1212 */ /* 0x010fc600078e3cff */
[----:B------:R-:W4:Y:S01]  /*0400*/  @P2 LDG.E R22, desc[UR4][R10.64+0x38] ;  /* 0x000038040a162981 */ /* 0x000f22000c1e1900 */
[----:B------:R-:W-:-:S03]  /*0410*/  @P2 LOP3.LUT R15, R15, R26, RZ, 0x3c, !PT ;  /* 0x0000001a0f0f2212 */ /* 0x000fc600078e3cff */
[----:B------:R-:W4:Y:S01]  /*0420*/  @P4 LDG.E R26, desc[UR4][R10.64+0x50] ;  /* 0x000050040a1a4981 */ /* 0x000f22000c1e1900 */
[----:B------:R-:W-:-:S03]  /*0430*/  @!P0 LOP3.LUT R4, R4, R21, RZ, 0x3c, !PT ;  /* 0x0000001504048212 */ /* 0x000fc600078e3cff */
[----:B------:R-:W4:Y:S01]  /*0440*/  @P1 LDG.E R21, desc[UR4][R10.64+0x20] ;  /* 0x000020040a151981 */ /* 0x000f22000c1e1900 */
[----:B------:R-:W-:-:S03]  /*0450*/  @!P0 LOP3.LUT R2, R2, R23, RZ, 0x3c, !PT ;  /* 0x0000001702028212 */ /* 0x000fc600078e3cff */
[----:B------:R-:W4:Y:S01]  /*0460*/  @P2 LDG.E R23, desc[UR4][R10.64+0x2c] ;  /* 0x00002c040a172981 */ /* 0x000f22000c1e1900 */
[----:B------:R-:W-:-:S03]  /*0470*/  @P1 LOP3.LUT R4, R4, R25, RZ, 0x3c, !PT ;  /* 0x0000001904041212 */ /* 0x000fc600078e3cff */
[----:B------:R-:W4:Y:S01]  /*0480*/  @P2 LDG.E R25, desc[UR4][R10.64+0x34] ;  /* 0x000034040a192981 */ /* 0x000f22000c1e1900 */
[----:B--2---:R-:W-:-:S03]  /*0490*/  @!P0 LOP3.LUT R5, R5, R18, RZ, 0x3c, !PT ;  /* 0x0000001205058212 */ /* 0x004fc600078e3cff */
[----:B------:R-:W2:Y:S01]  /*04a0*/  @P1 LDG.E R18, desc[UR4][R10.64+0x1c] ;  /* 0x00001c040a121981 */ /* 0x000ea2000c1e1900 */
[----:B---3--:R-:W-:-:S03]  /*04b0*/  @P1 LOP3.LUT R3, R3, R20, RZ, 0x3c, !PT ;  /* 0x0000001403031212 */ /* 0x008fc600078e3cff */
[----:B------:R-:W3:Y:S01]  /*04c0*/  @P2 LDG.E R20, desc[UR4][R10.64+0x30] ;  /* 0x000030040a142981 */ /* 0x000ee2000c1e1900 */
[----:B----4-:R-:W-:-:S03]  /*04d0*/  @P2 LOP3.LUT R3, R3, R22, RZ, 0x3c, !PT ;  /* 0x0000001603032212 */ /* 0x010fc600078e3cff */
[----:B------:R-:W4:Y:S01]  /*04e0*/  @P3 LDG.E R22, desc[UR4][R10.64+0x4c] ;  /* 0x00004c040a163981 */ /* 0x000f22000c1e1900 */
[----:B------:R-:W-:-:S04]  /*04f0*/  @P3 LOP3.LUT R15, R15, R28, RZ, 0x3c, !PT ;  /* 0x0000001c0f0f3212 */ /* 0x000fc800078e3cff */
[----:B------:R-:W-:Y:S02]  /*0500*/  @P4 LOP3.LUT R15, R15, R26, RZ, 0x3c, !PT ;  /* 0x0000001a0f0f4212 */ /* 0x000fe400078e3cff */
[----:B------:R-:W-:Y:S01]  /*0510*/  @P1 LOP3.LUT R2, R2, R21, RZ, 0x3c, !PT ;  /* 0x0000001502021212 */ /* 0x000fe200078e3cff */
[----:B------:R-:W4:Y:S04]  /*0520*/  @P5 LDG.E R26, desc[UR4][R10.64+0x64] ;  /* 0x000064040a1a5981 */ /* 0x000f28000c1e1900 */
[----:B------:R-:W4:Y:S01]  /*0530*/  @P3 LDG.E R21, desc[UR4][R10.64+0x40] ;  /* 0x000040040a153981 */ /* 0x000f22000c1e1900 */
[----:B------:R-:W-:Y:S02]  /*0540*/  @P2 LOP3.LUT R4, R4, R23, RZ, 0x3c, !PT ;  /* 0x0000001704042212 */ /* 0x000fe400078e3cff */
[----:B------:R-:W-:Y:S01]  /*0550*/  @P2 LOP3.LUT R2, R2, R25, RZ, 0x3c, !PT ;  /* 0x0000001902022212 */ /* 0x000fe200078e3cff */
[----:B------:R-:W4:Y:S04]  /*0560*/  @P3 LDG.E R23, desc[UR4][R10.64+0x48] ;  /* 0x000048040a173981 */ /* 0x000f28000c1e1900 */
[----:B------:R-:W4:Y:S01]  /*0570*/  @P4 LDG.E R25, desc[UR4][R10.64+0x54] ;  /* 0x000054040a194981 */ /* 0x000f22000c1e1900 */
[----:B--2---:R-:W-:-:S03]  /*0580*/  @P1 LOP3.LUT R5, R5, R18, RZ, 0x3c, !PT ;  /* 0x0000001205051212 */ /* 0x004fc600078e3cff */
[----:B------:R-:W2:Y:S01]  /*0590*/  @P3 LDG.E R18, desc[UR4][R10.64+0x44] ;  /* 0x000044040a123981 */ /* 0x000ea2000c1e1900 */
[----:B---3--:R-:W-:-:S03]  /*05a0*/  @P2 LOP3.LUT R5, R5, R20, RZ, 0x3c, !PT ;  /* 0x0000001405052212 */ /* 0x008fc600078e3cff */
[----:B------:R-:W3:Y:S01]  /*05b0*/  @P4 LDG.E R20, desc[UR4][R10.64+0x58] ;  /* 0x000058040a144981 */ /* 0x000ee2000c1e1900 */
[----:B----4-:R-:W-:-:S03]  /*05c0*/  @P3 LOP3.LUT R3, R3, R22, RZ, 0x3c, !PT ;  /* 0x0000001603033212 */ /* 0x010fc600078e3cff */
[----:B------:R-:W4:Y:S01]  /*05d0*/  @P4 LDG.E R22, desc[UR4][R10.64+0x60] ;  /* 0x000060040a164981 */ /* 0x000f22000c1e1900 */
[----:B------:R-:W-:Y:S02]  /*05e0*/  LOP3.LUT P0, RZ, R24, 0x80, RZ, 0xc0, !PT ;  /* 0x0000008018ff7812 */ /* 0x000fe4000780c0ff */
[----:B------:R-:W-:Y:S02]  /*05f0*/  @P5 LOP3.LUT R15, R15, R26, RZ, 0x3c, !PT ;  /* 0x0000001a0f0f5212 */ /* 0x000fe400078e3cff */
[----:B------:R-:W4:Y:S01]  /*0600*/  @P6 LDG.E R26, desc[UR4][R10.64+0x78] ;  /* 0x000078040a1a6981 */ /* 0x000f22000c1e1900 */
[----:B------:R-:W-:-:S03]  /*0610*/  @P3 LOP3.LUT R4, R4, R21, RZ, 0x3c, !PT ;  /* 0x0000001504043212 */ /* 0x000fc600078e3cff */
[----:B------:R-:W4:Y:S01]  /*0620*/  @P4 LDG.E R21, desc[UR4][R10.64+0x5c] ;  /* 0x00005c040a154981 */ /* 0x000f22000c1e1900 */
[----:B------:R-:W-:-:S03]  /*0630*/  @P3 LOP3.LUT R2, R2, R23, RZ, 0x3c, !PT ;  /* 0x0000001702023212 */ /* 0x000fc600078e3cff */
[----:B------:R-:W4:Y:S01]  /*0640*/  @P5 LDG.E R23, desc[UR4][R10.64+0x68] ;  /* 0x000068040a175981 */ /* 0x000f22000c1e1900 */
[----:B------:R-:W-:-:S03]  /*0650*/  @P4 LOP3.LUT R4, R4, R25, RZ, 0x3c, !PT ;  /* 0x0000001904044212 */ /* 0x000fc600078e3cff */
[----:B------:R-:W4:Y:S01]  /*0660*/  @P5 LDG.E R25, desc[UR4][R10.64+0x70] ;  /* 0x000070040a195981 */ /* 0x000f22000c1e1900 */
[----:B--2---:R-:W-:-:S03]  /*0670*/  @P3 LOP3.LUT R5, R5, R18, RZ, 0x3c, !PT ;  /* 0x0000001205053212 */ /* 0x004fc600078e3cff */
[----:B------:R-:W2:Y:S01]  /*0680*/  @P5 LDG.E R18, desc[UR4][R10.64+0x6c] ;  /* 0x00006c040a125981 */ /* 0x000ea2000c1e1900 */
[----:B---3--:R-:W-:-:S03]  /*0690*/  @P4 LOP3.LUT R5, R5, R20, RZ, 0x3c, !PT ;  /* 0x0000001405054212 */ /* 0x008fc600078e3cff */
[----:B------:R-:W3:Y:S01]  /*06a0*/  @P5 LDG.E R20, desc[UR4][R10.64+0x74] ;  /* 0x000074040a145981 */ /* 0x000ee2000c1e1900 */
[----:B----4-:R-:W-:-:S03]  /*06b0*/  @P4 LOP3.LUT R3, R3, R22, RZ, 0x3c, !PT ;  /* 0x0000001603034212 */ /* 0x010fc600078e3cff */
[----:B------:R-:W4:Y:S01]  /*06c0*/  @P0 LDG.E R22, desc[UR4][R10.64+0x8c] ;  /* 0x00008c040a160981 */ /* 0x000f22000c1e1900 */
[----:B------:R-:W-:-:S03]  /*06d0*/  @P6 LOP3.LUT R15, R15, R26, RZ, 0x3c, !PT ;  /* 0x0000001a0f0f6212 */ /* 0x000fc600078e3cff */
        /* <DEDUP_REMOVED lines=13> */
[----:B------:R-:W-:Y:S02]  /*07b0*/  @P6 LOP3.LUT R4, R4, R27, RZ, 0x3c, !PT ;  /* 0x0000001b04046212 */ /* 0x000fe400078e3cff */
[----:B------:R-:W-:Y:S02]  /*07c0*/  @P6 LOP3.LUT R2, R2, R21, RZ, 0x3c, !PT ;  /* 0x0000001502026212 */ /* 0x000fe400078e3cff */
[----:B------:R-:W-:Y:S02]  /*07d0*/  @P0 LOP3.LUT R4, R4, R23, RZ, 0x3c, !PT ;  /* 0x0000001704040212 */ /* 0x000fe400078e3cff */
[----:B------:R-:W-:Y:S02]  /*07e0*/  @P0 LOP3.LUT R2, R2, R25, RZ, 0x3c, !PT ;  /* 0x0000001902020212 */ /* 0x000fe400078e3cff */
[----:B--2---:R-:W-:Y:S02]  /*07f0*/  @P6 LOP3.LUT R5, R5, R18, RZ, 0x3c, !PT ;  /* 0x0000001205056212 */ /* 0x004fe400078e3cff */
[----:B---3--:R-:W-:-:S02]  /*0800*/  @P6 LOP3.LUT R3, R3, R20, RZ, 0x3c, !PT ;  /* 0x0000001403036212 */ /* 0x008fc400078e3cff */
[----:B----4-:R-:W-:Y:S02]  /*0810*/  @P0 LOP3.LUT R5, R5, R22, RZ, 0x3c, !PT ;  /* 0x0000001605050212 */ /* 0x010fe400078e3cff */
[----:B------:R-:W-:Y:S02]  /*0820*/  @P0 LOP3.LUT R3, R3, R26, RZ, 0x3c, !PT ;  /* 0x0000001a03030212 */ /* 0x000fe400078e3cff */
[----:B------:R-:W-:-:S13]  /*0830*/  R2P PR, R24.B1, 0x7f ;  /* 0x0000007f18007804 */ /* 0x000fda0000001000 */
[----:B------:R-:W2:Y:S04]  /*0840*/  @P0 LDG.E R18, desc[UR4][R10.64+0xa0] ;  /* 0x0000a0040a120981 */ /* 0x000ea8000c1e1900 */
[----:B------:R-:W3:Y:S04]  /*0850*/  @P1 LDG.E R22, desc[UR4][R10.64+0xb4] ;  /* 0x0000b4040a161981 */ /* 0x000ee8000c1e1900 */
[----:B------:R-:W4:Y:S04]  /*0860*/  @P2 LDG.E R26, desc[UR4][R10.64+0xc8] ;  /* 0x0000c8040a1a2981 */ /* 0x000f28000c1e1900 */
[----:B------:R-:W4:Y:S04]  /*0870*/  @P3 LDG.E R28, desc[UR4][R10.64+0xdc] ;  /* 0x0000dc040a1c3981 */ /* 0x000f28000c1e1900 */
[----:B------:R-:W4:Y:S04]  /*0880*/  @P0 LDG.E R23, desc[UR4][R10.64+0xa4] ;  /* 0x0000a4040a170981 */ /* 0x000f28000c1e1900 */
[----:B------:R-:W4:Y:S04]  /*0890*/  @P0 LDG.E R20, desc[UR4][R10.64+0xa8] ;  /* 0x0000a8040a140981 */ /* 0x000f28000c1e1900 */
[----:B------:R-:W4:Y:S04]  /*08a0*/  @P4 LDG.E R25, desc[UR4][R10.64+0xf0] ;  /* 0x0000f0040a194981 */ /* 0x000f28000c1e1900 */
        /* <DEDUP_REMOVED lines=21> */
[----:B------:R-:W-:Y:S02]  /*0a00*/  LOP3.LUT P0, RZ, R24, 0x8000, RZ, 0xc0, !PT ;  /* 0x0000800018ff7812 */ /* 0x000fe4000780c0ff */
[----:B----4-:R-:W-:Y:S01]  /*0a10*/  @P5 LOP3.LUT R15, R15, R26, RZ, 0x3c, !PT ;  /* 0x0000001a0f0f5212 */ /* 0x010fe200078e3cff */
[----:B------:R-:W4:Y:S04]  /*0a20*/  @P3 LDG.E R24, desc[UR4][R10.64+0xe4] ;  /* 0x0000e4040a183981 */ /* 0x000f28000c1e1900 */
[----:B------:R-:W2:Y:S01]  /*0a30*/  @P6 LDG.E R26, desc[UR4][R10.64+0x118] ;  /* 0x000118040a1a6981 */ /* 0x000ea2000c1e1900 */
        /* <DEDUP_REMOVED lines=8> */
[----:B---3--:R-:W-:-:S03]  /*0ac0*/  @P2 LOP3.LUT R3, R3, R22, RZ, 0x3c, !PT ;  /* 0x0000001603032212 */ /* 0x008fc600078e3cff */
[----:B------:R-:W3:Y:S01]  /*0ad0*/  @P4 LDG.E R22, desc[UR4][R10.64+0x100] ;  /* 0x000100040a164981 */ /* 0x000ee2000c1e1900 */
[----:B--2---:R-:W-:-:S03]  /*0ae0*/  @P6 LOP3.LUT R15, R15, R26, RZ, 0x3c, !PT ;  /* 0x0000001a0f0f6212 */ /* 0x004fc600078e3cff */
[----:B------:R-:W2:Y:S01]  /*0af0*/  @P0 LDG.E R26, desc[UR4][R10.64+0x12c] ;  /* 0x00012c040a1a0981 */ /* 0x000ea2000c1e1900 */
[----:B----4-:R-:W-:-:S03]  /*0b00*/  @P2 LOP3.LUT R2, R2, R23, RZ, 0x3c, !PT ;  /* 0x0000001702022212 */ /* 0x010fc600078e3cff */
[----:B------:R-:W4:Y:S01]  /*0b10*/  @P4 LDG.E R23, desc[UR4][R10.64+0xfc] ;  /* 0x0000fc040a174981 */ /* 0x000f22000c1e1900 */
[----:B------:R-:W-:-:S03]  /*0b20*/  @P2 LOP3.LUT R5, R5, R20, RZ, 0x3c, !PT ;  /* 0x0000001405052212 */ /* 0x000fc600078e3cff */
[----:B------:R-:W4:Y:S01]  /*0b30*/  @P4 LDG.E R20, desc[UR4][R10.64+0xf8] ;  /* 0x0000f8040a144981 */ /* 0x000f22000c1e1900 */
[----:B------:R-:W-:Y:S02]  /*0b40*/  @P3 LOP3.LUT R2, R2, R27, RZ, 0x3c, !PT ;  /* 0x0000001b02023212 */ /* 0x000fe400078e3cff */
[----:B------:R-:W-:Y:S01]  /*0b50*/  @P3 LOP3.LUT R4, R4, R25, RZ, 0x3c, !PT ;  /* 0x0000001904043212 */ /* 0x000fe200078e3cff */
[----:B------:R-:W4:Y:S01]  /*0b60*/  @P5 LDG.E R27, desc[UR4][R10.64+0x110] ;  /* 0x000110040a1b5981 */ /* 0x000f22000c1e1900 */
[----:B------:R-:W-:-:S03]  /*0b70*/  @P3 LOP3.LUT R5, R5, R24, RZ, 0x3c, !PT ;  /* 0x0000001805053212 */ /* 0x000fc600078e3cff */
[----:B------:R-:W4:Y:S04]  /*0b80*/  @P5 LDG.E R25, desc[UR4][R10.64+0x108] ;  /* 0x000108040a195981 */ /* 0x000f28000c1e1900 */
        /* <DEDUP_REMOVED lines=19> */
[----:B------:R-:W-:-:S05]  /*0cc0*/  VIADD R19, R19, 0x10 ;  /* 0x0000001013137836 */ /* 0x000fca0000000000 */
[----:B------:R-:W-:Y:S02]  /*0cd0*/  ISETP.NE.AND P1, PT, R19, 0x20, PT ;  /* 0x000000201300780c */ /* 0x000fe40003f25270 */
[----:B------:R-:W-:Y:S02]  /*0ce0*/  @P5 LOP3.LUT R3, R3, R18, RZ, 0x3c, !PT ;  /* 0x0000001203035212 */ /* 0x000fe400078e3cff */
[----:B------:R-:W-:Y:S02]  /*0cf0*/  @P6 LOP3.LUT R4, R4, R21, RZ, 0x3c, !PT ;  /* 0x0000001504046212 */ /* 0x000fe400078e3cff */
[----:B---3--:R-:W-:-:S04]  /*0d00*/  @P6 LOP3.LUT R3, R3, R22, RZ, 0x3c, !PT ;  /* 0x0000001603036212 */ /* 0x008fc800078e3cff */
[----:B--2---:R-:W-:Y:S02]  /*0d10*/  @P0 LOP3.LUT R3, R3, R26, RZ, 0x3c, !PT ;  /* 0x0000001a03030212 */ /* 0x004fe400078e3cff */
[----:B----4-:R-:W-:Y:S02]  /*0d20*/  @P6 LOP3.LUT R2, R2, R23, RZ, 0x3c, !PT ;  /* 0x0000001702026212 */ /* 0x010fe400078e3cff */
[----:B------:R-:W-:Y:S02]  /*0d30*/  @P6 LOP3.LUT R5, R5, R20, RZ, 0x3c, !PT ;  /* 0x0000001405056212 */ /* 0x000fe400078e3cff */
[----:B------:R-:W-:Y:S02]  /*0d40*/  @P0 LOP3.LUT R2, R2, R27, RZ, 0x3c, !PT ;  /* 0x0000001b02020212 */ /* 0x000fe400078e3cff */
[----:B------:R-:W-:Y:S02]  /*0d50*/  @P0 LOP3.LUT R4, R4, R25, RZ, 0x3c, !PT ;  /* 0x0000001904040212 */ /* 0x000fe400078e3cff */
[----:B------:R-:W-:Y:S01]  /*0d60*/  @P0 LOP3.LUT R5, R5, R24, RZ, 0x3c, !PT ;  /* 0x0000001805050212 */ /* 0x000fe200078e3cff */
[----:B------:R-:W-:Y:S06]  /*0d70*/  @P1 BRA `(.L_x_15) ;  /* 0xfffffff400481947 */ /* 0x000fec000383ffff */
[----:B------:R-:W-:-:S05]  /*0d80*/  VIADD R17, R17, 0x1 ;  /* 0x0000000111117836 */ /* 0x000fca0000000000 */
[----:B------:R-:W-:-:S13]  /*0d90*/  ISETP.NE.AND P0, PT, R17, 0x5, PT ;  /* 0x000000051100780c */ /* 0x000fda0003f05270 */
[----:B------:R-:W-:Y:S05]  /*0da0*/  @P0 BRA `(.L_x_16) ;  /* 0xfffffff400300947 */ /* 0x000fea000383ffff */
[----:B------:R1:W-:Y:S01]  /*0db0*/  STG.E.64 desc[UR4][R6.64+0x8], R4 ;  /* 0x0000080406007986 */ /* 0x0003e2000c101b04 */
[----:B------:R-:W-:Y:S01]  /*0dc0*/  VIADD R14, R14, 0x1 ;  /* 0x000000010e0e7836 */ /* 0x000fe20000000000 */
[----:B------:R-:W-:Y:S02]  /*0dd0*/  LOP3.LUT R11, R13, 0x3, RZ, 0xc0, !PT ;  /* 0x000000030d0b7812 */ /* 0x000fe400078ec0ff */
[----:B------:R1:W-:Y:S02]  /*0de0*/  STG.E.64 desc[UR4][R6.64+0x10], R2 ;  /* 0x0000100206007986 */ /* 0x0003e4000c101b04 */
[----:B------:R-:W-:Y:S02]  /*0df0*/  ISETP.GE.U32.AND P0, PT, R14, R11, PT ;  /* 0x0000000b0e00720c */ /* 0x000fe40003f06070 */
[----:B------:R1:W-:Y:S11]  /*0e00*/  STG.E desc[UR4][R6.64+0x4], R15 ;  /* 0x0000040f06007986 */ /* 0x0003f6000c101904 */
[----:B------:R-:W-:Y:S05]  /*0e10*/  @!P0 BRA `(.L_x_17) ;  /* 0xfffffff400048947 */ /* 0x000fea000383ffff */
.L_x_14:
[----:B------:R-:W-:Y:S05]  /*0e20*/  BSYNC.RECONVERGENT B1 ;  /* 0x0000000000017941 */ /* 0x000fea0003800200 */
.L_x_13:
[C---:B------:R-:W-:Y:S01]  /*0e30*/  ISETP.GT.U32.AND P0, PT, R13.reuse, 0x3, PT ;  /* 0x000000030d00780c */ /* 0x040fe20003f04070 */
[----:B------:R-:W-:Y:S01]  /*0e40*/  VIADD R12, R12, 0x1 ;  /* 0x000000010c0c7836 */ /* 0x000fe20000000000 */
[--C-:B------:R-:W-:Y:S02]  /*0e50*/  SHF.R.U64 R13, R13, 0x2, R0.reuse ;  /* 0x000000020d0d7819 */ /* 0x100fe40000001200 */
[----:B------:R-:W-:Y:S02]  /*0e60*/  ISETP.GT.U32.AND.EX P0, PT, R0, RZ, PT, P0 ;  /* 0x000000ff0000720c */ /* 0x000fe40003f04100 */
[----:B------:R-:W-:-:S11]  /*0e70*/  SHF.R.U32.HI R0, RZ, 0x2, R0 ;  /* 0x00000002ff007819 */ /* 0x000fd60000011600 */
[----:B------:R-:W-:Y:S05]  /*0e80*/  @P0 BRA `(.L_x_18) ;  /* 0xfffffff000c80947 */ /* 0x000fea000383ffff */
.L_x_12:
[----:B------:R-:W-:Y:S05]  /*0e90*/  BSYNC.RECONVERGENT B0 ;  /* 0x0000000000007941 */ /* 0x000fea0003800200 */
.L_x_11:
[----:B------:R-:W-:Y:S04]  /*0ea0*/  STG.E.64 desc[UR4][R6.64+0x18], RZ ;  /* 0x000018ff06007986 */ /* 0x000fe8000c101b04 */
[----:B------:R-:W-:Y:S04]  /*0eb0*/  STG.E desc[UR4][R6.64+0x20], RZ ;  /* 0x000020ff06007986 */ /* 0x000fe8000c101904 */
[----:B------:R-:W-:Y:S01]  /*0ec0*/  STG.E.64 desc[UR4][R6.64+0x28], RZ ;  /* 0x000028ff06007986 */ /* 0x000fe2000c101b04 */
[----:B------:R-:W-:Y:S05]  /*0ed0*/  EXIT ;  /* 0x000000000000794d */ /* 0x000fea0003800000 */
.L_x_19:
        /* <DEDUP_REMOVED lines=10> */
.L_x_21:


//--------------------- .nv.global.init           --------------------------
	.section	.nv.global.init,"aw",@progbits
	.align	4
.nv.global.init:
	.type		mrg32k3aM1SubSeq,@object
	.size		mrg32k3aM1SubSeq,(mrg32k3aM2SubSeq - mrg32k3aM1SubSeq)
mrg32k3aM1SubSeq:
        /*0000*/ 	.byte	0x0b, 0xcc, 0xee, 0x04, 0x73, 0x29, 0x8b, 0x6f, 0xf6, 0x53, 0x03, 0xf6, 0x23, 0xf6, 0xea, 0xda
        /* <DEDUP_REMOVED lines=125> */
	.type		mrg32k3aM2SubSeq,@object
	.size		mrg32k3aM2SubSeq,(mrg32k3aM1 - mrg32k3aM2SubSeq)
mrg32k3aM2SubSeq:
        /* <DEDUP_REMOVED lines=126> */
	.type		mrg32k3aM1,@object
	.size		mrg32k3aM1,(mrg32k3aM1Seq - mrg32k3aM1)
mrg32k3aM1:
        /* <DEDUP_REMOVED lines=144> */
	.type		mrg32k3aM1Seq,@object
	.size		mrg32k3aM1Seq,(mrg32k3aM2 - mrg32k3aM1Seq)
mrg32k3aM1Seq:
        /* <DEDUP_REMOVED lines=144> */
	.type		mrg32k3aM2,@object
	.size		mrg32k3aM2,(mrg32k3aM2Seq - mrg32k3aM2)
mrg32k3aM2:
        /* <DEDUP_REMOVED lines=144> */
	.type		mrg32k3aM2Seq,@object
	.size		mrg32k3aM2Seq,(precalc_xorwow_matrix - mrg32k3aM2Seq)
mrg32k3aM2Seq:
        /* <DEDUP_REMOVED lines=144> */
	.type		precalc_xorwow_matrix,@object
	.size		precalc_xorwow_matrix,(precalc_xorwow_offset_matrix - precalc_xorwow_matrix)
precalc_xorwow_matrix:
        /* <DEDUP_REMOVED lines=6400> */
	.type		precalc_xorwow_offset_matrix,@object
	.size		precalc_xorwow_offset_matrix,(.L_1 - precalc_xorwow_offset_matrix)
precalc_xorwow_offset_matrix:
        /* <DEDUP_REMOVED lines=6400> */
.L_1:


//--------------------- .nv.shared.reserved.0     --------------------------
	.section	.nv.shared.reserved.0,"aw",@nobits
	.weak		__nv_reservedSMEM_offset_0_alias
	.size		__nv_reservedSMEM_offset_0_alias, 0, 64
	.other		__nv_reservedSMEM_offset_0_alias,@"STO_CUDA_RESERVED_SHARED STV_DEFAULT"
__nv_reservedSMEM_offset_0_alias:
	.zero		0
	.zero		64


//--------------------- .nv.constant0._Z14generate_pathsP17curandStateXORWOWyyyP10Counter128P5PointPjyj --------------------------
	.section	.nv.constant0._Z14generate_pathsP17curandStateXORWOWyyyP10Counter128P5PointPjyj,"a",@progbits
	.sectionflags	@""
	.align	4
.nv.constant0._Z14generate_pathsP17curandStateXORWOWyyyP10Counter128P5PointPjyj:
	.zero		964


//--------------------- .nv.constant0._Z18init_curand_statesP17curandStateXORWOWy --------------------------
	.section	.nv.constant0._Z18init_curand_statesP17curandStateXORWOWy,"a",@progbits
	.sectionflags	@""
	.align	4
.nv.constant0._Z18init_curand_statesP17curandStateXORWOWy:
	.zero		912


//--------------------- SYMBOLS --------------------------

	.type		.nv.reservedSmem.offset0,@object
	.size		.nv.reservedSmem.offset0,0x4
